// auto-generated by cutlass_sweep.gemm — config: {"arch": "sm_90", "cluster_m": 1, "cluster_n": 1, "dtype": "tf32", "dtype_b": "tf32", "layout": "nt", "stages": 5, "tile_k": 128, "tile_m": 128, "tile_n": 128}
#include "cutlass/cutlass.h"
#include "cutlass/gemm/collective/collective_builder.hpp"
#include "cutlass/gemm/device/gemm_universal_adapter.h"
#include "cutlass/gemm/kernel/gemm_universal.hpp"
#include "cutlass/epilogue/collective/collective_builder.hpp"

using ElemA = cutlass::tfloat32_t;
using ElemB = cutlass::tfloat32_t;
using ElemCD = cutlass::tfloat32_t;
using Acc  = float;
using TileShape    = cute::Shape<cute::_128, cute::_128, cute::_128>;
using ClusterShape = cute::Shape<cute::_1, cute::_1, cute::_1>;

using CollectiveEpilogue = typename cutlass::epilogue::collective::CollectiveBuilder<
    cutlass::arch::Sm90, cutlass::arch::OpClassTensorOp,
    TileShape, ClusterShape,
    cutlass::epilogue::collective::EpilogueTileAuto,
    Acc, Acc,
    ElemCD, cutlass::layout::RowMajor, 128 / cutlass::sizeof_bits<ElemCD>::value,
    ElemCD, cutlass::layout::RowMajor, 128 / cutlass::sizeof_bits<ElemCD>::value,
    cutlass::epilogue::collective::EpilogueScheduleAuto
  >::CollectiveOp;

using CollectiveMainloop = typename cutlass::gemm::collective::CollectiveBuilder<
    cutlass::arch::Sm90, cutlass::arch::OpClassTensorOp,
    ElemA, cutlass::layout::RowMajor, 128 / cutlass::sizeof_bits<ElemA>::value,
    ElemB, cutlass::layout::ColumnMajor, 128 / cutlass::sizeof_bits<ElemB>::value,
    Acc,
    TileShape, ClusterShape,
    cutlass::gemm::collective::StageCount<5>,
    cutlass::gemm::collective::KernelScheduleAuto
  >::CollectiveOp;

using GemmKernel = cutlass::gemm::kernel::GemmUniversal<
    cute::Shape<int,int,int,int>,
    CollectiveMainloop,
    CollectiveEpilogue
>;
using Gemm = cutlass::gemm::device::GemmUniversalAdapter<GemmKernel>;

// Force the device kernel symbol into the cubin without needing a host main.
auto* _anchor = &cutlass::device_kernel<GemmKernel>;


// ===== COMPILED SASS (sm_90a) =====

	.target	sm_90a

	.elftype	@"ET_EXEC"


//--------------------- .note.nv.tkinfo           --------------------------
	.section	.note.nv.tkinfo,"",@"SHT_NOTE"
	.sectionflags	@"SHF_NOTE_NV_TKINFO"
	.tkinfo
        /*0018*/ 	.word	0x00000002
        /*0030*/ 	.string	""
        /*0030*/ 	.string	"ptxas"
        /*0030*/ 	.string	"Cuda compilation tools, release 13.0, V13.0.88"
        /*0030*/ 	.string	"Build cuda_13.0.r13.0/compiler.36424714_0"
        /*0030*/ 	.string	"-arch sm_90a -m 64 "



//--------------------- .note.nv.cuinfo           --------------------------
	.section	.note.nv.cuinfo,"",@"SHT_NOTE"
	.sectionflags	@"SHF_NOTE_NV_CUINFO"
        /*0018*/ 	.short	0x0002
        /*001a*/ 	.short	0x005a
        /*001c*/ 	.short	0x0082
	.zero		2


//--------------------- .nv.info                  --------------------------
	.section	.nv.info,"",@"SHT_CUDA_INFO"
	.align	4


	//----- nvinfo : EIATTR_REGCOUNT
	.align		4
        /*0000*/ 	.byte	0x04, 0x2f
        /*0002*/ 	.short	(.L_15 - .L_14)
	.align		4
.L_14:
        /*0004*/ 	.word	index@(_ZN7cutlass13device_kernelINS_4gemm6kernel13GemmUniversalIN4cute5tupleIJiiiiEEENS1_10collective13CollectiveMmaINS1_34MainloopSm90TmaGmmaWarpSpecializedILi5ENS5_IJNS4_1CILi1EEESB_SB_EEENS1_35KernelTmaWarpSpecializedCooperativeEEENS5_IJNSA_ILi128EEESF_SF_EEENS_10tfloat32_tENS5_IJlSB_lEEESH_SI_NS4_8TiledMMAINS4_8MMA_AtomIJNS4_4SM904GMMA30MMA_64x128x8_F32TF32TF32_SS_TNILNSM_7ScaleInE1ELSO_1EEEEEENS4_6LayoutINS5_IJNSA_ILi2EEESB_SB_EEENS5_IJSB_NSA_ILi0EEESU_EEEEENS5_IJNS4_10UnderscoreESX_SX_EEEEENS4_13SM90_TMA_LOADENS4_14ComposedLayoutINS4_7SwizzleILi3ELi4ELi3EEENS4_18smem_ptr_flag_bitsILi32EEENSR_INS5_IJNSA_ILi8EEENSA_ILi32EEEEEENS5_IJS17_SB_EEEEEEEvNS4_8identityES10_S1B_vS1C_EENS_8epilogue10collective6detail29Sm90TmaWarpSpecializedAdapterINS1F_15DefaultEpilogueISH_SI_SI_NS1E_6thread17LinearCombinationISH_Li1EffLNS1J_9ScaleType4KindE0ELNS_15FloatRoundStyleE2ESH_EENS1_15EpilogueDefaultEEEEEvvEEEEvNT_6ParamsE)
        /*0008*/ 	.word	0x000000a8


	//----- nvinfo : EIATTR_FRAME_SIZE
	.align		4
.L_15:
        /*000c*/ 	.byte	0x04, 0x11
        /*000e*/ 	.short	(.L_17 - .L_16)
	.align		4
.L_16:
        /*0010*/ 	.word	index@(_ZN7cutlass13device_kernelINS_4gemm6kernel13GemmUniversalIN4cute5tupleIJiiiiEEENS1_10collective13CollectiveMmaINS1_34MainloopSm90TmaGmmaWarpSpecializedILi5ENS5_IJNS4_1CILi1EEESB_SB_EEENS1_35KernelTmaWarpSpecializedCooperativeEEENS5_IJNSA_ILi128EEESF_SF_EEENS_10tfloat32_tENS5_IJlSB_lEEESH_SI_NS4_8TiledMMAINS4_8MMA_AtomIJNS4_4SM904GMMA30MMA_64x128x8_F32TF32TF32_SS_TNILNSM_7ScaleInE1ELSO_1EEEEEENS4_6LayoutINS5_IJNSA_ILi2EEESB_SB_EEENS5_IJSB_NSA_ILi0EEESU_EEEEENS5_IJNS4_10UnderscoreESX_SX_EEEEENS4_13SM90_TMA_LOADENS4_14ComposedLayoutINS4_7SwizzleILi3ELi4ELi3EEENS4_18smem_ptr_flag_bitsILi32EEENSR_INS5_IJNSA_ILi8EEENSA_ILi32EEEEEENS5_IJS17_SB_EEEEEEEvNS4_8identityES10_S1B_vS1C_EENS_8epilogue10collective6detail29Sm90TmaWarpSpecializedAdapterINS1F_15DefaultEpilogueISH_SI_SI_NS1E_6thread17LinearCombinationISH_Li1EffLNS1J_9ScaleType4KindE0ELNS_15FloatRoundStyleE2ESH_EENS1_15EpilogueDefaultEEEEEvvEEEEvNT_6ParamsE)
        /*0014*/ 	.word	0x00000000


	//----- nvinfo : EIATTR_MIN_STACK_SIZE
	.align		4
.L_17:
        /*0018*/ 	.byte	0x04, 0x12
        /*001a*/ 	.short	(.L_19 - .L_18)
	.align		4
.L_18:
        /*001c*/ 	.word	index@(_ZN7cutlass13device_kernelINS_4gemm6kernel13GemmUniversalIN4cute5tupleIJiiiiEEENS1_10collective13CollectiveMmaINS1_34MainloopSm90TmaGmmaWarpSpecializedILi5ENS5_IJNS4_1CILi1EEESB_SB_EEENS1_35KernelTmaWarpSpecializedCooperativeEEENS5_IJNSA_ILi128EEESF_SF_EEENS_10tfloat32_tENS5_IJlSB_lEEESH_SI_NS4_8TiledMMAINS4_8MMA_AtomIJNS4_4SM904GMMA30MMA_64x128x8_F32TF32TF32_SS_TNILNSM_7ScaleInE1ELSO_1EEEEEENS4_6LayoutINS5_IJNSA_ILi2EEESB_SB_EEENS5_IJSB_NSA_ILi0EEESU_EEEEENS5_IJNS4_10UnderscoreESX_SX_EEEEENS4_13SM90_TMA_LOADENS4_14ComposedLayoutINS4_7SwizzleILi3ELi4ELi3EEENS4_18smem_ptr_flag_bitsILi32EEENSR_INS5_IJNSA_ILi8EEENSA_ILi32EEEEEENS5_IJS17_SB_EEEEEEEvNS4_8identityES10_S1B_vS1C_EENS_8epilogue10collective6detail29Sm90TmaWarpSpecializedAdapterINS1F_15DefaultEpilogueISH_SI_SI_NS1E_6thread17LinearCombinationISH_Li1EffLNS1J_9ScaleType4KindE0ELNS_15FloatRoundStyleE2ESH_EENS1_15EpilogueDefaultEEEEEvvEEEEvNT_6ParamsE)
        /*0020*/ 	.word	0x00000000
.L_19:


//--------------------- .nv.compat                --------------------------
	.section	.nv.compat,"",@"SHT_CUDA_COMPAT_INFO"
	.align	4
        /*0000*/ 	.byte	0x02, 0x09, 0x01, 0x00, 0x02, 0x02, 0x04, 0x00, 0x02, 0x05, 0x05, 0x00, 0x03, 0x07, 0x01, 0x01
        /*0010*/ 	.byte	0x02, 0x03, 0x01, 0x00, 0x02, 0x06, 0x01, 0x00, 0x04, 0x0b, 0x08, 0x00, 0x00, 0x00, 0x00, 0x00
        /*0020*/ 	.byte	0x00, 0x00, 0x00, 0x00


//--------------------- .nv.info._ZN7cutlass13device_kernelINS_4gemm6kernel13GemmUniversalIN4cute5tupleIJiiiiEEENS1_10collective13CollectiveMmaINS1_34MainloopSm90TmaGmmaWarpSpecializedILi5ENS5_IJNS4_1CILi1EEESB_SB_EEENS1_35KernelTmaWarpSpecializedCooperativeEEENS5_IJNSA_ILi128EEESF_SF_EEENS_10tfloat32_tENS5_IJlSB_lEEESH_SI_NS4_8TiledMMAINS4_8MMA_AtomIJNS4_4SM904GMMA30MMA_64x128x8_F32TF32TF32_SS_TNILNSM_7ScaleInE1ELSO_1EEEEEENS4_6LayoutINS5_IJNSA_ILi2EEESB_SB_EEENS5_IJSB_NSA_ILi0EEESU_EEEEENS5_IJNS4_10UnderscoreESX_SX_EEEEENS4_13SM90_TMA_LOADENS4_14ComposedLayoutINS4_7SwizzleILi3ELi4ELi3EEENS4_18smem_ptr_flag_bitsILi32EEENSR_INS5_IJNSA_ILi8EEENSA_ILi32EEEEEENS5_IJS17_SB_EEEEEEEvNS4_8identityES10_S1B_vS1C_EENS_8epilogue10collective6detail29Sm90TmaWarpSpecializedAdapterINS1F_15DefaultEpilogueISH_SI_SI_NS1E_6thread17LinearCombinationISH_Li1EffLNS1J_9ScaleType4KindE0ELNS_15FloatRoundStyleE2ESH_EENS1_15EpilogueDefaultEEEEEvvEEEEvNT_6ParamsE --------------------------
	.section	.nv.info._ZN7cutlass13device_kernelINS_4gemm6kernel13GemmUniversalIN4cute5tupleIJiiiiEEENS1_10collective13CollectiveMmaINS1_34MainloopSm90TmaGmmaWarpSpecializedILi5ENS5_IJNS4_1CILi1EEESB_SB_EEENS1_35KernelTmaWarpSpecializedCooperativeEEENS5_IJNSA_ILi128EEESF_SF_EEENS_10tfloat32_tENS5_IJlSB_lEEESH_SI_NS4_8TiledMMAINS4_8MMA_AtomIJNS4_4SM904GMMA30MMA_64x128x8_F32TF32TF32_SS_TNILNSM_7ScaleInE1ELSO_1EEEEEENS4_6LayoutINS5_IJNSA_ILi2EEESB_SB_EEENS5_IJSB_NSA_ILi0EEESU_EEEEENS5_IJNS4_10UnderscoreESX_SX_EEEEENS4_13SM90_TMA_LOADENS4_14ComposedLayoutINS4_7SwizzleILi3ELi4ELi3EEENS4_18smem_ptr_flag_bitsILi32EEENSR_INS5_IJNSA_ILi8EEENSA_ILi32EEEEEENS5_IJS17_SB_EEEEEEEvNS4_8identityES10_S1B_vS1C_EENS_8epilogue10collective6detail29Sm90TmaWarpSpecializedAdapterINS1F_15DefaultEpilogueISH_SI_SI_NS1E_6thread17LinearCombinationISH_Li1EffLNS1J_9ScaleType4KindE0ELNS_15FloatRoundStyleE2ESH_EENS1_15EpilogueDefaultEEEEEvvEEEEvNT_6ParamsE,"",@"SHT_CUDA_INFO"
	.sectionflags	@""
	.align	4


	//----- nvinfo : EIATTR_CUDA_API_VERSION
	.align		4
        /*0000*/ 	.byte	0x04, 0x37
        /*0002*/ 	.short	(.L_21 - .L_20)
.L_20:
        /*0004*/ 	.word	0x00000082


	//----- nvinfo : EIATTR_KPARAM_INFO
	.align		4
.L_21:
        /*0008*/ 	.byte	0x04, 0x17
        /*000a*/ 	.short	(.L_23 - .L_22)
.L_22:
        /*000c*/ 	.word	0x00000000
        /*0010*/ 	.short	0x0000
        /*0012*/ 	.short	0x0070
        /*0014*/ 	.byte	0x00, 0xf0, 0x01, 0x10


	//----- nvinfo : EIATTR_SPARSE_MMA_MASK
	.align		4
.L_23:
        /*0018*/ 	.byte	0x03, 0x50
        /*001a*/ 	.short	0x0000


	//----- nvinfo : EIATTR_MAXREG_COUNT
	.align		4
        /*001c*/ 	.byte	0x03, 0x1b
        /*001e*/ 	.short	0x00a8


	//----- nvinfo : EIATTR_NUM_BARRIERS
	.align		4
        /*0020*/ 	.byte	0x02, 0x4c
        /*0022*/ 	.byte	0x01
	.zero		1


	//----- nvinfo : EIATTR_EXTERNS
	.align		4
        /*0024*/ 	.byte	0x04, 0x0f
        /*0026*/ 	.short	(.L_25 - .L_24)


	//   ....[0]....
	.align		4
.L_24:
        /*0028*/ 	.word	index@(__assertfail)


	//----- nvinfo : EIATTR_MERCURY_ISA_VERSION
	.align		4
.L_25:
        /*002c*/ 	.byte	0x03, 0x5f
        /*002e*/ 	.short	0x0101


	//----- nvinfo : EIATTR_INT_WARP_WIDE_INSTR_OFFSETS
	.align		4
        /*0030*/ 	.byte	0x04, 0x31
        /*0032*/ 	.short	(.L_27 - .L_26)


	//   ....[0]....
.L_26:
        /*0034*/ 	.word	0x00000410


	//   ....[1]....
        /*0038*/ 	.word	0x00000420


	//   ....[2]....
        /*003c*/ 	.word	0x000004e0


	//----- nvinfo : EIATTR_COOP_GROUP_MASK_REGIDS
	.align		4
.L_27:
        /*0040*/ 	.byte	0x04, 0x29
        /*0042*/ 	.short	(.L_29 - .L_28)


	//   ....[0]....
.L_28:
        /*0044*/ 	.word	0xffffffff


	//   ....[1]....
        /*0048*/ 	.word	0xffffffff


	//   ....[2]....
        /*004c*/ 	.word	0xffffffff


	//   ....[3]....
        /*0050*/ 	.word	0xffffffff


	//   ....[4]....
        /*0054*/ 	.word	0xffffffff


	//----- nvinfo : EIATTR_COOP_GROUP_INSTR_OFFSETS
	.align		4
.L_29:
        /*0058*/ 	.byte	0x04, 0x28
        /*005a*/ 	.short	(.L_31 - .L_30)


	//   ....[0]....
.L_30:
        /*005c*/ 	.word	0x00000060


	//   ....[1]....
        /*0060*/ 	.word	0x00000070


	//   ....[2]....
        /*0064*/ 	.word	0x00000130


	//   ....[3]....
        /*0068*/ 	.word	0x000002e0


	//   ....[4]....
        /*006c*/ 	.word	0x000011e0


	//----- nvinfo : EIATTR_REG_RECONFIG
	.align		4
.L_31:
        /*0070*/ 	.byte	0x01, 0x54
	.zero		2


	//----- nvinfo : EIATTR_SYSCALL_OFFSETS
	.align		4
        /*0074*/ 	.byte	0x04, 0x46
        /*0076*/ 	.short	(.L_33 - .L_32)


	//   ....[0]....
.L_32:
        /*0078*/ 	.word	0x000013d0


	//----- nvinfo : EIATTR_MBARRIER_INSTR_OFFSETS
	.align		4
.L_33:
        /*007c*/ 	.byte	0x04, 0x39
        /*007e*/ 	.short	(.L_35 - .L_34)


	//   ....[0]....
.L_34:
        /*0080*/ 	.word	0x00000230
        /*0084*/ 	.word	0x000000ff
        /*0088*/ 	.word	0x00000000
        /*008c*/ 	.short	0x0100
        /*008e*/ 	.byte	0x08
	.zero		1


	//   ....[1]....
        /*0090*/ 	.word	0x00000240
        /*0094*/ 	.word	0x000000ff
        /*0098*/ 	.word	0x00000028
        /*009c*/ 	.short	0x0100
        /*009e*/ 	.byte	0x08
	.zero		1


	//   ....[2]....
        /*00a0*/ 	.word	0x00000250
        /*00a4*/ 	.word	0x000000ff
        /*00a8*/ 	.word	0x00000008
        /*00ac*/ 	.short	0x0100
        /*00ae*/ 	.byte	0x08
	.zero		1


	//   ....[3]....
        /*00b0*/ 	.word	0x00000260
        /*00b4*/ 	.word	0x000000ff
        /*00b8*/ 	.word	0x00000030
        /*00bc*/ 	.short	0x0100
        /*00be*/ 	.byte	0x08
	.zero		1


	//   ....[4]....
        /*00c0*/ 	.word	0x00000270
        /*00c4*/ 	.word	0x000000ff
        /*00c8*/ 	.word	0x00000010
        /*00cc*/ 	.short	0x0100
        /*00ce*/ 	.byte	0x08
	.zero		1


	//   ....[5]....
        /*00d0*/ 	.word	0x00000280
        /*00d4*/ 	.word	0x000000ff
        /*00d8*/ 	.word	0x00000038
        /*00dc*/ 	.short	0x0100
        /*00de*/ 	.byte	0x08
	.zero		1


	//   ....[6]....
        /*00e0*/ 	.word	0x00000290
        /*00e4*/ 	.word	0x000000ff
        /*00e8*/ 	.word	0x00000018
        /*00ec*/ 	.short	0x0100
        /*00ee*/ 	.byte	0x08
	.zero		1


	//   ....[7]....
        /*00f0*/ 	.word	0x000002a0
        /*00f4*/ 	.word	0x000000ff
        /*00f8*/ 	.word	0x00000040
        /*00fc*/ 	.short	0x0100
        /*00fe*/ 	.byte	0x08
	.zero		1


	//   ....[8]....
        /*0100*/ 	.word	0x000002b0
        /*0104*/ 	.word	0x000000ff
        /*0108*/ 	.word	0x00000020
        /*010c*/ 	.short	0x0100
        /*010e*/ 	.byte	0x08
	.zero		1


	//   ....[9]....
        /*0110*/ 	.word	0x000002c0
        /*0114*/ 	.word	0x000000ff
        /*0118*/ 	.word	0x00000048
        /*011c*/ 	.short	0x0100
        /*011e*/ 	.byte	0x08
	.zero		1


	//   ....[10]....
        /*0120*/ 	.word	0x00000560
        /*0124*/ 	.word	0x000000ff
        /*0128*/ 	.word	0x00000060
        /*012c*/ 	.short	0x0100
        /*012e*/ 	.byte	0x08
	.zero		1


	//   ....[11]....
        /*0130*/ 	.word	0x000005e0
        /*0134*/ 	.word	0x000000ff
        /*0138*/ 	.word	0x00000068
        /*013c*/ 	.short	0x0100
        /*013e*/ 	.byte	0x08
	.zero		1


	//   ....[12]....
        /*0140*/ 	.word	0x00001450
        /*0144*/ 	.word	0x00000003
        /*0148*/ 	.word	0x00000000
        /*014c*/ 	.short	0x010a
        /*014e*/ 	.byte	0x3f
	.zero		1


	//   ....[13]....
        /*0150*/ 	.word	0x000014b0
        /*0154*/ 	.word	0x00000003
        /*0158*/ 	.word	0x00000000
        /*015c*/ 	.short	0x010a
        /*015e*/ 	.byte	0x3f
	.zero		1


	//   ....[14]....
        /*0160*/ 	.word	0x00001d60
        /*0164*/ 	.word	0x000000ff
        /*0168*/ 	.word	0x00000000
        /*016c*/ 	.short	0x010a
        /*016e*/ 	.byte	0x04
	.zero		1


	//   ....[15]....
        /*0170*/ 	.word	0x00001da0
        /*0174*/ 	.word	0x000000ff
        /*0178*/ 	.word	0x00000000
        /*017c*/ 	.short	0x010a
        /*017e*/ 	.byte	0x04
	.zero		1


	//   ....[16]....
        /*0180*/ 	.word	0x00002540
        /*0184*/ 	.word	0x000000ff
        /*0188*/ 	.word	0x00000000
        /*018c*/ 	.short	0x0101
        /*018e*/ 	.byte	0x0a
	.zero		1


	//   ....[17]....
        /*0190*/ 	.word	0x00002720
        /*0194*/ 	.word	0x000000ff
        /*0198*/ 	.word	0x00000000
        /*019c*/ 	.short	0x0101
        /*019e*/ 	.byte	0x06
	.zero		1


	//   ....[18]....
        /*01a0*/ 	.word	0x000078b0
        /*01a4*/ 	.word	0x0000000e
        /*01a8*/ 	.word	0x00000028
        /*01ac*/ 	.short	0x010a
        /*01ae*/ 	.byte	0x3f
	.zero		1


	//   ....[19]....
        /*01b0*/ 	.word	0x00007e40
        /*01b4*/ 	.word	0x00000006
        /*01b8*/ 	.word	0x00000068
        /*01bc*/ 	.short	0x0101
        /*01be*/ 	.byte	0x3f
	.zero		1


	//   ....[20]....
        /*01c0*/ 	.word	0x00008560
        /*01c4*/ 	.word	0x00000007
        /*01c8*/ 	.word	0x00000000
        /*01cc*/ 	.short	0x010a
        /*01ce*/ 	.byte	0x3f
	.zero		1


	//   ....[21]....
        /*01d0*/ 	.word	0x000085e0
        /*01d4*/ 	.word	0x00000009
        /*01d8*/ 	.word	0x00000000
        /*01dc*/ 	.short	0x010a
        /*01de*/ 	.byte	0x3f
	.zero		1


	//   ....[22]....
        /*01e0*/ 	.word	0x00008670
        /*01e4*/ 	.word	0x00000006
        /*01e8*/ 	.word	0x00000000
        /*01ec*/ 	.short	0x010a
        /*01ee*/ 	.byte	0x3f
	.zero		1


	//   ....[23]....
        /*01f0*/ 	.word	0x00008700
        /*01f4*/ 	.word	0x00000009
        /*01f8*/ 	.word	0x00000000
        /*01fc*/ 	.short	0x010a
        /*01fe*/ 	.byte	0x3f
	.zero		1


	//   ....[24]....
        /*0200*/ 	.word	0x00008790
        /*0204*/ 	.word	0x00000003
        /*0208*/ 	.word	0x00000000
        /*020c*/ 	.short	0x010a
        /*020e*/ 	.byte	0x3f
	.zero		1


	//   ....[25]....
        /*0210*/ 	.word	0x000087f0
        /*0214*/ 	.word	0x00000003
        /*0218*/ 	.word	0x00000000
        /*021c*/ 	.short	0x010a
        /*021e*/ 	.byte	0x3f
	.zero		1


	//   ....[26]....
        /*0220*/ 	.word	0x00008850
        /*0224*/ 	.word	0x00000004
        /*0228*/ 	.word	0x00000000
        /*022c*/ 	.short	0x010a
        /*022e*/ 	.byte	0x3f
	.zero		1


	//   ....[27]....
        /*0230*/ 	.word	0x00008920
        /*0234*/ 	.word	0x0000000e
        /*0238*/ 	.word	0x00000028
        /*023c*/ 	.short	0x010a
        /*023e*/ 	.byte	0x3f
	.zero		1


	//   ....[28]....
        /*0240*/ 	.word	0x000089f0
        /*0244*/ 	.word	0x00000007
        /*0248*/ 	.word	0x00000000
        /*024c*/ 	.short	0x010a
        /*024e*/ 	.byte	0x3f
	.zero		1


	//   ....[29]....
        /*0250*/ 	.word	0x00008a40
        /*0254*/ 	.word	0x00000009
        /*0258*/ 	.word	0x00000000
        /*025c*/ 	.short	0x010a
        /*025e*/ 	.byte	0x3f
	.zero		1


	//   ....[30]....
        /*0260*/ 	.word	0x00008a90
        /*0264*/ 	.word	0x00000006
        /*0268*/ 	.word	0x00000000
        /*026c*/ 	.short	0x010a
        /*026e*/ 	.byte	0x3f
	.zero		1


	//   ....[31]....
        /*0270*/ 	.word	0x00008ae0
        /*0274*/ 	.word	0x00000009
        /*0278*/ 	.word	0x00000000
        /*027c*/ 	.short	0x010a
        /*027e*/ 	.byte	0x3f
	.zero		1


	//----- nvinfo : EIATTR_NUM_MBARRIERS
	.align		4
.L_35:
        /*0280*/ 	.byte	0x03, 0x38
        /*0282*/ 	.short	0x000c


	//----- nvinfo : EIATTR_EXIT_INSTR_OFFSETS
	.align		4
        /*0284*/ 	.byte	0x04, 0x1c
        /*0286*/ 	.short	(.L_37 - .L_36)


	//   ....[0]....
.L_36:
        /*0288*/ 	.word	0x00000680


	//   ....[1]....
        /*028c*/ 	.word	0x00000f40


	//   ....[2]....
        /*0290*/ 	.word	0x00006f90


	//   ....[3]....
        /*0294*/ 	.word	0x000075c0


	//   ....[4]....
        /*0298*/ 	.word	0x000087e0


	//----- nvinfo : EIATTR_MAX_THREADS
	.align		4
.L_37:
        /*029c*/ 	.byte	0x04, 0x05
        /*029e*/ 	.short	(.L_39 - .L_38)
.L_38:
        /*02a0*/ 	.word	0x00000180
        /*02a4*/ 	.word	0x00000001
        /*02a8*/ 	.word	0x00000001


	//----- nvinfo : EIATTR_CRS_STACK_SIZE
	.align		4
.L_39:
        /*02ac*/ 	.byte	0x04, 0x1e
        /*02ae*/ 	.short	(.L_41 - .L_40)
.L_40:
        /*02b0*/ 	.word	0x00000000


	//----- nvinfo : EIATTR_CBANK_PARAM_SIZE
	.align		4
.L_41:
        /*02b4*/ 	.byte	0x03, 0x19
        /*02b6*/ 	.short	0x0470


	//----- nvinfo : EIATTR_PARAM_CBANK
	.align		4
        /*02b8*/ 	.byte	0x04, 0x0a
        /*02ba*/ 	.short	(.L_43 - .L_42)
	.align		4
.L_42:
        /*02bc*/ 	.word	index@(.nv.constant0._ZN7cutlass13device_kernelINS_4gemm6kernel13GemmUniversalIN4cute5tupleIJiiiiEEENS1_10collective13CollectiveMmaINS1_34MainloopSm90TmaGmmaWarpSpecializedILi5ENS5_IJNS4_1CILi1EEESB_SB_EEENS1_35KernelTmaWarpSpecializedCooperativeEEENS5_IJNSA_ILi128EEESF_SF_EEENS_10tfloat32_tENS5_IJlSB_lEEESH_SI_NS4_8TiledMMAINS4_8MMA_AtomIJNS4_4SM904GMMA30MMA_64x128x8_F32TF32TF32_SS_TNILNSM_7ScaleInE1ELSO_1EEEEEENS4_6LayoutINS5_IJNSA_ILi2EEESB_SB_EEENS5_IJSB_NSA_ILi0EEESU_EEEEENS5_IJNS4_10UnderscoreESX_SX_EEEEENS4_13SM90_TMA_LOADENS4_14ComposedLayoutINS4_7SwizzleILi3ELi4ELi3EEENS4_18smem_ptr_flag_bitsILi32EEENSR_INS5_IJNSA_ILi8EEENSA_ILi32EEEEEENS5_IJS17_SB_EEEEEEEvNS4_8identityES10_S1B_vS1C_EENS_8epilogue10collective6detail29Sm90TmaWarpSpecializedAdapterINS1F_15DefaultEpilogueISH_SI_SI_NS1E_6thread17LinearCombinationISH_Li1EffLNS1J_9ScaleType4KindE0ELNS_15FloatRoundStyleE2ESH_EENS1_15EpilogueDefaultEEEEEvvEEEEvNT_6ParamsE)
        /*02c0*/ 	.short	0x0210
        /*02c2*/ 	.short	0x0470


	//----- nvinfo : EIATTR_SW_WAR
	.align		4
.L_43:
        /*02c4*/ 	.byte	0x04, 0x36
        /*02c6*/ 	.short	(.L_45 - .L_44)
.L_44:
        /*02c8*/ 	.word	0x00000008
.L_45:


//--------------------- .nv.callgraph             --------------------------
	.section	.nv.callgraph,"",@"SHT_CUDA_CALLGRAPH"
	.align	4
	.sectionentsize	8
	.align		4
        /*0000*/ 	.word	0x00000000
	.align		4
        /*0004*/ 	.word	0xffffffff
	.align		4
        /*0008*/ 	.word	index@(_ZN7cutlass13device_kernelINS_4gemm6kernel13GemmUniversalIN4cute5tupleIJiiiiEEENS1_10collective13CollectiveMmaINS1_34MainloopSm90TmaGmmaWarpSpecializedILi5ENS5_IJNS4_1CILi1EEESB_SB_EEENS1_35KernelTmaWarpSpecializedCooperativeEEENS5_IJNSA_ILi128EEESF_SF_EEENS_10tfloat32_tENS5_IJlSB_lEEESH_SI_NS4_8TiledMMAINS4_8MMA_AtomIJNS4_4SM904GMMA30MMA_64x128x8_F32TF32TF32_SS_TNILNSM_7ScaleInE1ELSO_1EEEEEENS4_6LayoutINS5_IJNSA_ILi2EEESB_SB_EEENS5_IJSB_NSA_ILi0EEESU_EEEEENS5_IJNS4_10UnderscoreESX_SX_EEEEENS4_13SM90_TMA_LOADENS4_14ComposedLayoutINS4_7SwizzleILi3ELi4ELi3EEENS4_18smem_ptr_flag_bitsILi32EEENSR_INS5_IJNSA_ILi8EEENSA_ILi32EEEEEENS5_IJS17_SB_EEEEEEEvNS4_8identityES10_S1B_vS1C_EENS_8epilogue10collective6detail29Sm90TmaWarpSpecializedAdapterINS1F_15DefaultEpilogueISH_SI_SI_NS1E_6thread17LinearCombinationISH_Li1EffLNS1J_9ScaleType4KindE0ELNS_15FloatRoundStyleE2ESH_EENS1_15EpilogueDefaultEEEEEvvEEEEvNT_6ParamsE)
	.align		4
        /*000c*/ 	.word	index@(__assertfail)
	.align		4
        /*0010*/ 	.word	0x00000000
	.align		4
        /*0014*/ 	.word	0xfffffffe
	.align		4
        /*0018*/ 	.word	0x00000000
	.align		4
        /*001c*/ 	.word	0xfffffffd
	.align		4
        /*0020*/ 	.word	0x00000000
	.align		4
        /*0024*/ 	.word	0xfffffffc


//--------------------- .nv.constant4             --------------------------
	.section	.nv.constant4,"a",@progbits
	.align	8
	.align		8
.nv.constant4:
        /*0000*/ 	.dword	__assertfail
	.align		8
        /*0008*/ 	.dword	__unnamed_1
	.align		8
        /*0010*/ 	.dword	_ZN40_INTERNAL_251191ee_4_k_cu_97df7dfb_166494cuda3std3__45__cpo5beginE
	.align		8
        /*0018*/ 	.dword	_ZN40_INTERNAL_251191ee_4_k_cu_97df7dfb_166494cuda3std3__45__cpo3endE
	.align		8
        /*0020*/ 	.dword	_ZN40_INTERNAL_251191ee_4_k_cu_97df7dfb_166494cuda3std3__45__cpo6cbeginE
	.align		8
        /*0028*/ 	.dword	_ZN40_INTERNAL_251191ee_4_k_cu_97df7dfb_166494cuda3std3__45__cpo4cendE
	.align		8
        /*0030*/ 	.dword	_ZN40_INTERNAL_251191ee_4_k_cu_97df7dfb_166494cuda3std3__442_GLOBAL__N__251191ee_4_k_cu_97df7dfb_166496ignoreE
	.align		8
        /*0038*/ 	.dword	_ZN40_INTERNAL_251191ee_4_k_cu_97df7dfb_166494cuda3std3__419piecewise_constructE
	.align		8
        /*0040*/ 	.dword	_ZN40_INTERNAL_251191ee_4_k_cu_97df7dfb_166494cuda3std3__48in_placeE
	.align		8
        /*0048*/ 	.dword	_ZN40_INTERNAL_251191ee_4_k_cu_97df7dfb_166494cuda3std6ranges3__45__cpo4swapE
	.align		8
        /*0050*/ 	.dword	_ZN40_INTERNAL_251191ee_4_k_cu_97df7dfb_166494cuda3std6ranges3__45__cpo9iter_moveE
	.align		8
        /*0058*/ 	.dword	_ZN40_INTERNAL_251191ee_4_k_cu_97df7dfb_166494cute7productE
	.align		8
        /*0060*/ 	.dword	_ZN40_INTERNAL_251191ee_4_k_cu_97df7dfb_166494cute1_E
	.align		8
        /*0068*/ 	.dword	$str$22
	.align		8
        /*0070*/ 	.dword	$str$23


//--------------------- .text._ZN7cutlass13device_kernelINS_4gemm6kernel13GemmUniversalIN4cute5tupleIJiiiiEEENS1_10collective13CollectiveMmaINS1_34MainloopSm90TmaGmmaWarpSpecializedILi5ENS5_IJNS4_1CILi1EEESB_SB_EEENS1_35KernelTmaWarpSpecializedCooperativeEEENS5_IJNSA_ILi128EEESF_SF_EEENS_10tfloat32_tENS5_IJlSB_lEEESH_SI_NS4_8TiledMMAINS4_8MMA_AtomIJNS4_4SM904GMMA30MMA_64x128x8_F32TF32TF32_SS_TNILNSM_7ScaleInE1ELSO_1EEEEEENS4_6LayoutINS5_IJNSA_ILi2EEESB_SB_EEENS5_IJSB_NSA_ILi0EEESU_EEEEENS5_IJNS4_10UnderscoreESX_SX_EEEEENS4_13SM90_TMA_LOADENS4_14ComposedLayoutINS4_7SwizzleILi3ELi4ELi3EEENS4_18smem_ptr_flag_bitsILi32EEENSR_INS5_IJNSA_ILi8EEENSA_ILi32EEEEEENS5_IJS17_SB_EEEEEEEvNS4_8identityES10_S1B_vS1C_EENS_8epilogue10collective6detail29Sm90TmaWarpSpecializedAdapterINS1F_15DefaultEpilogueISH_SI_SI_NS1E_6thread17LinearCombinationISH_Li1EffLNS1J_9ScaleType4KindE0ELNS_15FloatRoundStyleE2ESH_EENS1_15EpilogueDefaultEEEEEvvEEEEvNT_6ParamsE --------------------------
	.section	.text._ZN7cutlass13device_kernelINS_4gemm6kernel13GemmUniversalIN4cute5tupleIJiiiiEEENS1_10collective13CollectiveMmaINS1_34MainloopSm90TmaGmmaWarpSpecializedILi5ENS5_IJNS4_1CILi1EEESB_SB_EEENS1_35KernelTmaWarpSpecializedCooperativeEEENS5_IJNSA_ILi128EEESF_SF_EEENS_10tfloat32_tENS5_IJlSB_lEEESH_SI_NS4_8TiledMMAINS4_8MMA_AtomIJNS4_4SM904GMMA30MMA_64x128x8_F32TF32TF32_SS_TNILNSM_7ScaleInE1ELSO_1EEEEEENS4_6LayoutINS5_IJNSA_ILi2EEESB_SB_EEENS5_IJSB_NSA_ILi0EEESU_EEEEENS5_IJNS4_10UnderscoreESX_SX_EEEEENS4_13SM90_TMA_LOADENS4_14ComposedLayoutINS4_7SwizzleILi3ELi4ELi3EEENS4_18smem_ptr_flag_bitsILi32EEENSR_INS5_IJNSA_ILi8EEENSA_ILi32EEEEEENS5_IJS17_SB_EEEEEEEvNS4_8identityES10_S1B_vS1C_EENS_8epilogue10collective6detail29Sm90TmaWarpSpecializedAdapterINS1F_15DefaultEpilogueISH_SI_SI_NS1E_6thread17LinearCombinationISH_Li1EffLNS1J_9ScaleType4KindE0ELNS_15FloatRoundStyleE2ESH_EENS1_15EpilogueDefaultEEEEEvvEEEEvNT_6ParamsE,"ax",@progbits
	.align	128
.text._ZN7cutlass13device_kernelINS_4gemm6kernel13GemmUniversalIN4cute5tupleIJiiiiEEENS1_10collective13CollectiveMmaINS1_34MainloopSm90TmaGmmaWarpSpecializedILi5ENS5_IJNS4_1CILi1EEESB_SB_EEENS1_35KernelTmaWarpSpecializedCooperativeEEENS5_IJNSA_ILi128EEESF_SF_EEENS_10tfloat32_tENS5_IJlSB_lEEESH_SI_NS4_8TiledMMAINS4_8MMA_AtomIJNS4_4SM904GMMA30MMA_64x128x8_F32TF32TF32_SS_TNILNSM_7ScaleInE1ELSO_1EEEEEENS4_6LayoutINS5_IJNSA_ILi2EEESB_SB_EEENS5_IJSB_NSA_ILi0EEESU_EEEEENS5_IJNS4_10UnderscoreESX_SX_EEEEENS4_13SM90_TMA_LOADENS4_14ComposedLayoutINS4_7SwizzleILi3ELi4ELi3EEENS4_18smem_ptr_flag_bitsILi32EEENSR_INS5_IJNSA_ILi8EEENSA_ILi32EEEEEENS5_IJS17_SB_EEEEEEEvNS4_8identityES10_S1B_vS1C_EENS_8epilogue10collective6detail29Sm90TmaWarpSpecializedAdapterINS1F_15DefaultEpilogueISH_SI_SI_NS1E_6thread17LinearCombinationISH_Li1EffLNS1J_9ScaleType4KindE0ELNS_15FloatRoundStyleE2ESH_EENS1_15EpilogueDefaultEEEEEvvEEEEvNT_6ParamsE:
        .type           _ZN7cutlass13device_kernelINS_4gemm6kernel13GemmUniversalIN4cute5tupleIJiiiiEEENS1_10collective13CollectiveMmaINS1_34MainloopSm90TmaGmmaWarpSpecializedILi5ENS5_IJNS4_1CILi1EEESB_SB_EEENS1_35KernelTmaWarpSpecializedCooperativeEEENS5_IJNSA_ILi128EEESF_SF_EEENS_10tfloat32_tENS5_IJlSB_lEEESH_SI_NS4_8TiledMMAINS4_8MMA_AtomIJNS4_4SM904GMMA30MMA_64x128x8_F32TF32TF32_SS_TNILNSM_7ScaleInE1ELSO_1EEEEEENS4_6LayoutINS5_IJNSA_ILi2EEESB_SB_EEENS5_IJSB_NSA_ILi0EEESU_EEEEENS5_IJNS4_10UnderscoreESX_SX_EEEEENS4_13SM90_TMA_LOADENS4_14ComposedLayoutINS4_7SwizzleILi3ELi4ELi3EEENS4_18smem_ptr_flag_bitsILi32EEENSR_INS5_IJNSA_ILi8EEENSA_ILi32EEEEEENS5_IJS17_SB_EEEEEEEvNS4_8identityES10_S1B_vS1C_EENS_8epilogue10collective6detail29Sm90TmaWarpSpecializedAdapterINS1F_15DefaultEpilogueISH_SI_SI_NS1E_6thread17LinearCombinationISH_Li1EffLNS1J_9ScaleType4KindE0ELNS_15FloatRoundStyleE2ESH_EENS1_15EpilogueDefaultEEEEEvvEEEEvNT_6ParamsE,@function
        .size           _ZN7cutlass13device_kernelINS_4gemm6kernel13GemmUniversalIN4cute5tupleIJiiiiEEENS1_10collective13CollectiveMmaINS1_34MainloopSm90TmaGmmaWarpSpecializedILi5ENS5_IJNS4_1CILi1EEESB_SB_EEENS1_35KernelTmaWarpSpecializedCooperativeEEENS5_IJNSA_ILi128EEESF_SF_EEENS_10tfloat32_tENS5_IJlSB_lEEESH_SI_NS4_8TiledMMAINS4_8MMA_AtomIJNS4_4SM904GMMA30MMA_64x128x8_F32TF32TF32_SS_TNILNSM_7ScaleInE1ELSO_1EEEEEENS4_6LayoutINS5_IJNSA_ILi2EEESB_SB_EEENS5_IJSB_NSA_ILi0EEESU_EEEEENS5_IJNS4_10UnderscoreESX_SX_EEEEENS4_13SM90_TMA_LOADENS4_14ComposedLayoutINS4_7SwizzleILi3ELi4ELi3EEENS4_18smem_ptr_flag_bitsILi32EEENSR_INS5_IJNSA_ILi8EEENSA_ILi32EEEEEENS5_IJS17_SB_EEEEEEEvNS4_8identityES10_S1B_vS1C_EENS_8epilogue10collective6detail29Sm90TmaWarpSpecializedAdapterINS1F_15DefaultEpilogueISH_SI_SI_NS1E_6thread17LinearCombinationISH_Li1EffLNS1J_9ScaleType4KindE0ELNS_15FloatRoundStyleE2ESH_EENS1_15EpilogueDefaultEEEEEvvEEEEvNT_6ParamsE,(.L_x_196 - _ZN7cutlass13device_kernelINS_4gemm6kernel13GemmUniversalIN4cute5tupleIJiiiiEEENS1_10collective13CollectiveMmaINS1_34MainloopSm90TmaGmmaWarpSpecializedILi5ENS5_IJNS4_1CILi1EEESB_SB_EEENS1_35KernelTmaWarpSpecializedCooperativeEEENS5_IJNSA_ILi128EEESF_SF_EEENS_10tfloat32_tENS5_IJlSB_lEEESH_SI_NS4_8TiledMMAINS4_8MMA_AtomIJNS4_4SM904GMMA30MMA_64x128x8_F32TF32TF32_SS_TNILNSM_7ScaleInE1ELSO_1EEEEEENS4_6LayoutINS5_IJNSA_ILi2EEESB_SB_EEENS5_IJSB_NSA_ILi0EEESU_EEEEENS5_IJNS4_10UnderscoreESX_SX_EEEEENS4_13SM90_TMA_LOADENS4_14ComposedLayoutINS4_7SwizzleILi3ELi4ELi3EEENS4_18smem_ptr_flag_bitsILi32EEENSR_INS5_IJNSA_ILi8EEENSA_ILi32EEEEEENS5_IJS17_SB_EEEEEEEvNS4_8identityES10_S1B_vS1C_EENS_8epilogue10collective6detail29Sm90TmaWarpSpecializedAdapterINS1F_15DefaultEpilogueISH_SI_SI_NS1E_6thread17LinearCombinationISH_Li1EffLNS1J_9ScaleType4KindE0ELNS_15FloatRoundStyleE2ESH_EENS1_15EpilogueDefaultEEEEEvvEEEEvNT_6ParamsE)
        .other          _ZN7cutlass13device_kernelINS_4gemm6kernel13GemmUniversalIN4cute5tupleIJiiiiEEENS1_10collective13CollectiveMmaINS1_34MainloopSm90TmaGmmaWarpSpecializedILi5ENS5_IJNS4_1CILi1EEESB_SB_EEENS1_35KernelTmaWarpSpecializedCooperativeEEENS5_IJNSA_ILi128EEESF_SF_EEENS_10tfloat32_tENS5_IJlSB_lEEESH_SI_NS4_8TiledMMAINS4_8MMA_AtomIJNS4_4SM904GMMA30MMA_64x128x8_F32TF32TF32_SS_TNILNSM_7ScaleInE1ELSO_1EEEEEENS4_6LayoutINS5_IJNSA_ILi2EEESB_SB_EEENS5_IJSB_NSA_ILi0EEESU_EEEEENS5_IJNS4_10UnderscoreESX_SX_EEEEENS4_13SM90_TMA_LOADENS4_14ComposedLayoutINS4_7SwizzleILi3ELi4ELi3EEENS4_18smem_ptr_flag_bitsILi32EEENSR_INS5_IJNSA_ILi8EEENSA_ILi32EEEEEENS5_IJS17_SB_EEEEEEEvNS4_8identityES10_S1B_vS1C_EENS_8epilogue10collective6detail29Sm90TmaWarpSpecializedAdapterINS1F_15DefaultEpilogueISH_SI_SI_NS1E_6thread17LinearCombinationISH_Li1EffLNS1J_9ScaleType4KindE0ELNS_15FloatRoundStyleE2ESH_EENS1_15EpilogueDefaultEEEEEvvEEEEvNT_6ParamsE,@"STO_CUDA_ENTRY STV_DEFAULT"
_ZN7cutlass13device_kernelINS_4gemm6kernel13GemmUniversalIN4cute5tupleIJiiiiEEENS1_10collective13CollectiveMmaINS1_34MainloopSm90TmaGmmaWarpSpecializedILi5ENS5_IJNS4_1CILi1EEESB_SB_EEENS1_35KernelTmaWarpSpecializedCooperativeEEENS5_IJNSA_ILi128EEESF_SF_EEENS_10tfloat32_tENS5_IJlSB_lEEESH_SI_NS4_8TiledMMAINS4_8MMA_AtomIJNS4_4SM904GMMA30MMA_64x128x8_F32TF32TF32_SS_TNILNSM_7ScaleInE1ELSO_1EEEEEENS4_6LayoutINS5_IJNSA_ILi2EEESB_SB_EEENS5_IJSB_NSA_ILi0EEESU_EEEEENS5_IJNS4_10UnderscoreESX_SX_EEEEENS4_13SM90_TMA_LOADENS4_14ComposedLayoutINS4_7SwizzleILi3ELi4ELi3EEENS4_18smem_ptr_flag_bitsILi32EEENSR_INS5_IJNSA_ILi8EEENSA_ILi32EEEEEENS5_IJS17_SB_EEEEEEEvNS4_8identityES10_S1B_vS1C_EENS_8epilogue10collective6detail29Sm90TmaWarpSpecializedAdapterINS1F_15DefaultEpilogueISH_SI_SI_NS1E_6thread17LinearCombinationISH_Li1EffLNS1J_9ScaleType4KindE0ELNS_15FloatRoundStyleE2ESH_EENS1_15EpilogueDefaultEEEEEvvEEEEvNT_6ParamsE:
[----:B------:R-:W0:Y:S01]  /*0000*/  LDC R1, c[0x0][0x28] ;  /* 0x00000a00ff017b82 */ /* 0x000e220000000800 */
[----:B------:R-:W1:Y:S01]  /*0010*/  S2R R3, SR_TID.X ;  /* 0x0000000000037919 */ /* 0x000e620000002100 */
[----:B------:R-:W-:Y:S01]  /*0020*/  ELECT P0, URZ, PT ;  /* 0x00000000003f782f */ /* 0x000fe20003800000 */
[----:B------:R-:W-:Y:S01]  /*0030*/  BSSY B0, `(.L_x_0) ;  /* 0x000000f000007945 */ /* 0x000fe20003800000 */
[--C-:B-1----:R-:W-:Y:S02]  /*0040*/  SHF.R.U32.HI R0, RZ, 0x5, R3.reuse ;  /* 0x00000005ff007819 */ /* 0x102fe40000011603 */
[----:B------:R-:W-:-:S03]  /*0050*/  SHF.R.U32.HI R14, RZ, 0x7, R3 ;  /* 0x00000007ff0e7819 */ /* 0x000fc60000011603 */
[----:B------:R-:W1:Y:S04]  /*0060*/  SHFL.IDX PT, R4, R0, RZ, 0x1f ;  /* 0x00001fff00047589 */ /* 0x000e6800000e0000 */
[----:B------:R2:W3:Y:S01]  /*0070*/  SHFL.IDX PT, R10, R14, RZ, 0x1f ;  /* 0x00001fff0e0a7589 */ /* 0x0004e200000e0000 */
[----:B-1----:R-:W-:-:S13]  /*0080*/  ISETP.NE.OR P0, PT, R4, RZ, !P0 ;  /* 0x000000ff0400720c */ /* 0x002fda0004705670 */
[----:B0-23--:R-:W-:Y:S05]  /*0090*/  @P0 BRA `(.L_x_1) ;  /* 0x0000000000200947 */ /* 0x00dfea0003800000 */
[----:B------:R-:W-:Y:S02]  /*00a0*/  ULDC.64 UR4, c[0x0][0x198] ;  /* 0x0000660000047ab9 */ /* 0x000fe40000000a00 */
[----:B------:R-:W-:Y:S02]  /*00b0*/  UIADD3 UR6, UP0, UR4, 0xf0, URZ ;  /* 0x000000f004067890 */ /* 0x000fe4000ff1e03f */
[----:B------:R-:W-:Y:S02]  /*00c0*/  UIADD3 UR4, UP1, UR4, 0x1f0, URZ ;  /* 0x000001f004047890 */ /* 0x000fe4000ff3e03f */
[----:B------:R-:W-:Y:S02]  /*00d0*/  UIADD3.X UR7, URZ, UR5, URZ, UP0, !UPT ;  /* 0x000000053f077290 */ /* 0x000fe400087fe43f */
[----:B------:R-:W-:-:S07]  /*00e0*/  UIADD3.X UR5, URZ, UR5, URZ, UP1, !UPT ;  /* 0x000000053f057290 */ /* 0x000fce0008ffe43f */
[----:B------:R0:W-:Y:S02]  /*00f0*/  UTMACCTL.PF [UR6] ;  /* 0x00000000060079b9 */ /* 0x0001e40008040000 */
[----:B------:R0:W-:Y:S02]  /*0100*/  UTMACCTL.PF [UR4] ;  /* 0x00000000040079b9 */ /* 0x0001e40008040000 */
[----:B0-----:R-:W-:Y:S01]  /*0110*/  NOP ;  /* 0x0000000000007918 */ /* 0x001fe20000000000 */
.L_x_1:
[----:B------:R-:W-:Y:S05]  /*0120*/  BSYNC B0 ;  /* 0x0000000000007941 */ /* 0x000fea0003800000 */
.L_x_0:
[----:B------:R-:W0:Y:S02]  /*0130*/  SHFL.IDX PT, R2, R0, RZ, 0x1f ;  /* 0x00001fff00027589 */ /* 0x000e2400000e0000 */
[----:B0-----:R-:W-:-:S13]  /*0140*/  ISETP.NE.AND P0, PT, R2, RZ, PT ;  /* 0x000000ff0200720c */ /* 0x001fda0003f05270 */
[----:B------:R-:W-:Y:S05]  /*0150*/  @P0 BRA `(.L_x_2) ;  /* 0x0000000000600947 */ /* 0x000fea0003800000 */
[----:B------:R-:W0:Y:S01]  /*0160*/  S2UR UR8, SR_CgaCtaId ;  /* 0x00000000000879c3 */ /* 0x000e220000008800 */
[----:B------:R-:W-:Y:S01]  /*0170*/  UMOV UR4, 0x400 ;  /* 0x0000040000047882 */ /* 0x000fe20000000000 */
[----:B------:R-:W-:Y:S01]  /*0180*/  UMOV UR5, 0x1 ;  /* 0x0000000100057882 */ /* 0x000fe20000000000 */
[----:B------:R-:W-:Y:S01]  /*0190*/  UMOV UR6, 0x100 ;  /* 0x0000010000067882 */ /* 0x000fe20000000000 */
[----:B------:R-:W-:Y:S01]  /*01a0*/  ELECT P0, URZ, PT ;  /* 0x00000000003f782f */ /* 0x000fe20003800000 */
[----:B------:R-:W-:-:S04]  /*01b0*/  UIADD3 UR6, -UR6, 0x100000, URZ ;  /* 0x0010000006067890 */ /* 0x000fc8000fffe13f */
[----:B------:R-:W-:Y:S02]  /*01c0*/  USHF.L.U32 UR7, UR6, 0xb, URZ ;  /* 0x0000000b06077899 */ /* 0x000fe4000800063f */
[----:B------:R-:W-:Y:S02]  /*01d0*/  USHF.L.U32 UR6, UR6, 0x1, URZ ;  /* 0x0000000106067899 */ /* 0x000fe4000800063f */
[----:B0-----:R-:W-:Y:S02]  /*01e0*/  ULEA UR8, UR8, UR4, 0x18 ;  /* 0x0000000408087291 */ /* 0x001fe4000f8ec03f */
[----:B------:R-:W-:-:S04]  /*01f0*/  UIADD3 UR4, -UR5, 0x100000, URZ ;  /* 0x0010000005047890 */ /* 0x000fc8000fffe13f */
[----:B------:R-:W-:Y:S02]  /*0200*/  USHF.L.U32 UR5, UR4, 0xb, URZ ;  /* 0x0000000b04057899 */ /* 0x000fe4000800063f */
[----:B------:R-:W-:Y:S01]  /*0210*/  USHF.L.U32 UR4, UR4, 0x1, URZ ;  /* 0x0000000104047899 */ /* 0x000fe2000800063f */
[----:B------:R-:W0:Y:S11]  /*0220*/  FENCE.VIEW.ASYNC.S ;  /* 0x00000000000073c6 */ /* 0x000e360000000000 */
[----:B0-----:R0:W1:Y:S01]  /*0230*/  SYNCS.EXCH.64 URZ, [UR8], UR4 ;  /* 0x00000004083f75b2 */ /* 0x0010620008000100 */
[----:B------:R0:W2:Y:S01]  /*0240*/  SYNCS.EXCH.64 URZ, [UR8+0x28], UR6 ;  /* 0x00002806083f75b2 */ /* 0x0000a20008000100 */
[----:B------:R0:W3:Y:S01]  /*0250*/  SYNCS.EXCH.64 URZ, [UR8+0x8], UR4 ;  /* 0x00000804083f75b2 */ /* 0x0000e20008000100 */
[----:B------:R0:W4:Y:S01]  /*0260*/  SYNCS.EXCH.64 URZ, [UR8+0x30], UR6 ;  /* 0x00003006083f75b2 */ /* 0x0001220008000100 */
[----:B------:R0:W0:Y:S01]  /*0270*/  SYNCS.EXCH.64 URZ, [UR8+0x10], UR4 ;  /* 0x00001004083f75b2 */ /* 0x0000220008000100 */
[----:B------:R0:W0:Y:S01]  /*0280*/  SYNCS.EXCH.64 URZ, [UR8+0x38], UR6 ;  /* 0x00003806083f75b2 */ /* 0x0000220008000100 */
[----:B------:R0:W0:Y:S01]  /*0290*/  SYNCS.EXCH.64 URZ, [UR8+0x18], UR4 ;  /* 0x00001804083f75b2 */ /* 0x0000220008000100 */
[----:B------:R0:W0:Y:S01]  /*02a0*/  SYNCS.EXCH.64 URZ, [UR8+0x40], UR6 ;  /* 0x00004006083f75b2 */ /* 0x0000220008000100 */
[----:B------:R0:W0:Y:S01]  /*02b0*/  SYNCS.EXCH.64 URZ, [UR8+0x20], UR4 ;  /* 0x00002004083f75b2 */ /* 0x0000220008000100 */
[----:B------:R0:W0:Y:S01]  /*02c0*/  SYNCS.EXCH.64 URZ, [UR8+0x48], UR6 ;  /* 0x00004806083f75b2 */ /* 0x0000220008000100 */
[----:B------:R-:W-:Y:S01]  /*02d0*/  NOP ;  /* 0x0000000000007918 */ /* 0x000fe20000000000 */
.L_x_2:
[----:B------:R-:W5:Y:S01]  /*02e0*/  SHFL.IDX PT, R0, R0, RZ, 0x1f ;  /* 0x00001fff00007589 */ /* 0x000f6200000e0000 */
[----:B------:R-:W-:Y:S01]  /*02f0*/  ELECT P0, URZ, PT ;  /* 0x00000000003f782f */ /* 0x000fe20003800000 */
[----:B------:R-:W1:Y:S01]  /*0300*/  LDC R2, c[0x0][0x65c] ;  /* 0x00019700ff027b82 */ /* 0x000e620000000800 */
[----:B------:R-:W-:Y:S01]  /*0310*/  SHF.R.S32.HI R7, RZ, 0x1f, R4 ;  /* 0x0000001fff077819 */ /* 0x000fe20000011404 */
[----:B------:R-:W2:Y:S01]  /*0320*/  S2R R5, SR_CTAID.Y ;  /* 0x0000000000057919 */ /* 0x000ea20000002600 */
[----:B0-----:R-:W-:Y:S01]  /*0330*/  UMOV UR4, 0x20 ;  /* 0x0000002000047882 */ /* 0x001fe20000000000 */
[----:B------:R-:W-:Y:S01]  /*0340*/  NOP ;  /* 0x0000000000007918 */ /* 0x000fe20000000000 */
[----:B------:R-:W-:Y:S01]  /*0350*/  LEA.HI R7, R7, R4, RZ, 0x2 ;  /* 0x0000000407077211 */ /* 0x000fe200078f10ff */
[----:B------:R-:W0:Y:S01]  /*0360*/  S2R R6, SR_CTAID.X ;  /* 0x0000000000067919 */ /* 0x000e220000002500 */
[----:B------:R-:W-:Y:S01]  /*0370*/  ISETP.NE.AND P2, PT, R10, RZ, PT ;  /* 0x000000ff0a00720c */ /* 0x000fe20003f45270 */
[----:B------:R-:W-:Y:S01]  /*0380*/  NOP ;  /* 0x0000000000007918 */ /* 0x000fe20000000000 */
[----:B------:R-:W-:-:S02]  /*0390*/  LOP3.LUT R7, R7, 0xfffffffc, RZ, 0xc0, !PT ;  /* 0xfffffffc07077812 */ /* 0x000fc400078ec0ff */
[----:B-----5:R-:W-:Y:S02]  /*03a0*/  ISETP.NE.OR P0, PT, R0, RZ, !P0 ;  /* 0x000000ff0000720c */ /* 0x020fe40004705670 */
[----:B-1----:R-:W-:-:S04]  /*03b0*/  ISETP.NE.AND P3, PT, R2, 0x1, PT ;  /* 0x000000010200780c */ /* 0x002fc80003f65270 */
[----:B------:R-:W-:Y:S01]  /*03c0*/  P2R R0, PR, RZ, 0x8 ;  /* 0x00000008ff007803 */ /* 0x000fe20000000000 */
[----:B------:R-:W-:Y:S01]  /*03d0*/  IMAD.IADD R0, R4, 0x1, -R7 ;  /* 0x0000000104007824 */ /* 0x000fe200078e0a07 */
[----:B------:R-:W-:Y:S01]  /*03e0*/  LOP3.LUT R4, R3, 0x7f, RZ, 0xc0, !PT ;  /* 0x0000007f03047812 */ /* 0x000fe200078ec0ff */
[----:B------:R-:W-:-:S03]  /*03f0*/  IMAD.MOV.U32 R7, RZ, RZ, RZ ;  /* 0x000000ffff077224 */ /* 0x000fc600078e00ff */
[----:B------:R-:W-:Y:S01]  /*0400*/  ISETP.NE.AND P1, PT, R0, 0x3, PT ;  /* 0x000000030000780c */ /* 0x000fe20003f25270 */
[----:B------:R-:W-:Y:S01]  /*0410*/  VOTEU.ALL UP0, P0 ;  /* 0x00000000003f7886 */ /* 0x000fe20000000000 */
[----:B------:R-:W-:Y:S01]  /*0420*/  VOTEU.ALL UP1, P0 ;  /* 0x00000000003f7886 */ /* 0x000fe20000020000 */
[----:B------:R-:W0:Y:S01]  /*0430*/  @P3 LDC R17, c[0x0][0x10] ;  /* 0x00000400ff113b82 */ /* 0x000e220000000800 */
[----:B--2---:R-:W-:Y:S02]  /*0440*/  @P3 IMAD.MOV.U32 R8, RZ, RZ, R5 ;  /* 0x000000ffff083224 */ /* 0x004fe400078e0005 */
[----:B------:R-:W-:Y:S01]  /*0450*/  @!UP0 UMOV UR6, 0x400 ;  /* 0x0000040000068882 */ /* 0x000fe20000000000 */
[----:B------:R-:W-:-:S04]  /*0460*/  @!UP0 UIADD3 UR4, -UR4, 0x100000, URZ ;  /* 0x0010000004048890 */ /* 0x000fc8000fffe13f */
[----:B------:R-:W-:Y:S02]  /*0470*/  @!UP0 USHF.L.U32 UR5, UR4, 0xb, URZ ;  /* 0x0000000b04058899 */ /* 0x000fe4000800063f */
[----:B------:R-:W-:Y:S01]  /*0480*/  @!UP0 USHF.L.U32 UR4, UR4, 0x1, URZ ;  /* 0x0000000104048899 */ /* 0x000fe2000800063f */
[----:B------:R-:W-:Y:S01]  /*0490*/  @P3 IMAD.MOV.U32 R9, RZ, RZ, RZ ;  /* 0x000000ffff093224 */ /* 0x000fe200078e00ff */
[----:B------:R-:W1:Y:S08]  /*04a0*/  @!UP0 S2UR UR7, SR_CgaCtaId ;  /* 0x00000000000789c3 */ /* 0x000e700000008800 */
[----:B------:R-:W2:Y:S01]  /*04b0*/  @!P3 LDC R11, c[0x0][0xc] ;  /* 0x00000300ff0bbb82 */ /* 0x000ea20000000800 */
[----:B0-----:R-:W-:Y:S01]  /*04c0*/  @P3 IMAD.WIDE.U32 R16, R6, R17, R8 ;  /* 0x0000001106103225 */ /* 0x001fe200078e0008 */
[----:B-1----:R-:W-:Y:S01]  /*04d0*/  @!UP0 ULEA UR8, UR7, UR6, 0x18 ;  /* 0x0000000607088291 */ /* 0x002fe2000f8ec03f */
[----:B------:R-:W-:-:S02]  /*04e0*/  VOTEU.ALL UP0, P0 ;  /* 0x00000000003f7886 */ /* 0x000fc40000000000 */
[----:B------:R-:W-:Y:S01]  /*04f0*/  ULDC UR6, c[0x0][0xc] ;  /* 0x0000030000067ab9 */ /* 0x000fe20000000800 */
[----:B------:R-:W-:Y:S01]  /*0500*/  ISETP.EQ.OR P0, PT, R0, RZ, !P1 ;  /* 0x000000ff0000720c */ /* 0x000fe20004f02670 */
[----:B------:R-:W-:-:S03]  /*0510*/  ULDC UR7, c[0x0][0x10] ;  /* 0x0000040000077ab9 */ /* 0x000fc60000000800 */
[C---:B------:R-:W-:Y:S01]  /*0520*/  ISETP.EQ.AND P0, PT, R10.reuse, RZ, P0 ;  /* 0x000000ff0a00720c */ /* 0x040fe20000702270 */
[----:B------:R-:W-:Y:S02]  /*0530*/  VIADD R10, R10, 0xffffffff ;  /* 0xffffffff0a0a7836 */ /* 0x000fe40000000000 */
[----:B--2---:R-:W-:Y:S01]  /*0540*/  @!P3 IMAD.WIDE.U32 R8, R11, R5, R6 ;  /* 0x000000050b08b225 */ /* 0x004fe200078e0006 */
[----:B------:R-:W0:Y:S02]  /*0550*/  FENCE.VIEW.ASYNC.S ;  /* 0x00000000000073c6 */ /* 0x000e240000000000 */
[----:B0-----:R-:W3:Y:S01]  /*0560*/  @!UP0 SYNCS.EXCH.64 URZ, [UR8+0x60], UR4 ;  /* 0x00006004083f85b2 */ /* 0x001ee20008000100 */
[----:B------:R-:W-:Y:S01]  /*0570*/  SEL R18, RZ, 0x1, !P0 ;  /* 0x00000001ff127807 */ /* 0x000fe20004000000 */
[----:B------:R-:W-:Y:S01]  /*0580*/  @P3 IMAD.MOV.U32 R11, RZ, RZ, RZ ;  /* 0x000000ffff0b3224 */ /* 0x000fe200078e00ff */
[----:B------:R-:W-:Y:S01]  /*0590*/  ISETP.GE.U32.AND P1, PT, R10, 0x2, PT ;  /* 0x000000020a00780c */ /* 0x000fe20003f26070 */
[----:B------:R-:W-:-:S02]  /*05a0*/  @!P3 IMAD.MOV.U32 R16, RZ, RZ, R8 ;  /* 0x000000ffff10b224 */ /* 0x000fc400078e0008 */
[----:B------:R-:W-:Y:S01]  /*05b0*/  @P3 IMAD.IADD R17, R17, 0x1, R11 ;  /* 0x0000000111113824 */ /* 0x000fe200078e020b */
[----:B------:R-:W-:Y:S01]  /*05c0*/  SEL R18, R18, 0x2, P1 ;  /* 0x0000000212127807 */ /* 0x000fe20000800000 */
[----:B------:R-:W-:Y:S01]  /*05d0*/  @!P3 IMAD.MOV.U32 R17, RZ, RZ, R9 ;  /* 0x000000ffff11b224 */ /* 0x000fe200078e0009 */
[----:B------:R0:W3:Y:S01]  /*05e0*/  @!UP1 SYNCS.EXCH.64 URZ, [UR8+0x68], UR4 ;  /* 0x00006804083f95b2 */ /* 0x0000e20008000100 */
[----:B------:R-:W-:Y:S01]  /*05f0*/  NOP ;  /* 0x0000000000007918 */ /* 0x000fe20000000000 */
[----:B0-----:R-:W-:-:S03]  /*0600*/  UIMAD.WIDE.U32 UR4, UR6, UR7, URZ ;  /* 0x00000007060472a5 */ /* 0x001fc6000f8e003f */
[----:B------:R-:W-:Y:S02]  /*0610*/  ULDC UR6, c[0x0][0x14] ;  /* 0x0000050000067ab9 */ /* 0x000fe40000000800 */
[----:B------:R-:W-:Y:S02]  /*0620*/  UIMAD.WIDE.U32 UR38, UR4, UR6, URZ ;  /* 0x00000006042672a5 */ /* 0x000fe4000f8e003f */
[----:B------:R-:W-:-:S04]  /*0630*/  UIMAD UR37, UR5, UR6, URZ ;  /* 0x00000006052572a4 */ /* 0x000fc8000f8e023f */
[----:B------:R-:W-:Y:S01]  /*0640*/  UIADD3 UR37, UR39, UR37, URZ ;  /* 0x0000002527257290 */ /* 0x000fe2000fffe03f */
[----:B---34-:R-:W-:Y:S06]  /*0650*/  BAR.SYNC.DEFER_BLOCKING 0x0 ;  /* 0x0000000000007b1d */ /* 0x018fec0000010000 */
[----:B------:R-:W-:Y:S05]  /*0660*/  @!P2 BRA `(.L_x_3) ;  /* 0x00000068004ca947 */ /* 0x000fea0003800000 */
[----:B------:R-:W-:-:S13]  /*0670*/  ISETP.GT.U32.AND P0, PT, R10, 0x1, PT ;  /* 0x000000010a00780c */ /* 0x000fda0003f04070 */
[----:B------:R-:W-:Y:S05]  /*0680*/  @P0 EXIT ;  /* 0x000000000000094d */ /* 0x000fea0003800000 */
[----:B------:R-:W-:Y:S01]  /*0690*/  ULDC.64 UR4, c[0x0][0x650] ;  /* 0x0001940000047ab9 */ /* 0x000fe20000000a00 */
[----:B------:R-:W-:Y:S01]  /*06a0*/  PRMT R0, RZ, 0x7610, R0 ;  /* 0x00007610ff007816 */ /* 0x000fe20000000000 */
[----:B------:R-:W-:Y:S01]  /*06b0*/  IMAD.MOV.U32 R101, RZ, RZ, -0x1 ;  /* 0xffffffffff657424 */ /* 0x000fe200078e00ff */
[----:B------:R-:W-:Y:S01]  /*06c0*/  ISETP.GE.U32.AND P0, PT, R16, UR4, PT ;  /* 0x0000000410007c0c */ /* 0x000fe2000bf06070 */
[----:B------:R-:W-:Y:S02]  /*06d0*/  IMAD.MOV.U32 R100, RZ, RZ, -0x1 ;  /* 0xffffffffff647424 */ /* 0x000fe400078e00ff */
[----:B------:R-:W-:Y:S01]  /*06e0*/  IMAD.MOV.U32 R99, RZ, RZ, -0x1 ;  /* 0xffffffffff637424 */ /* 0x000fe200078e00ff */
[----:B------:R-:W-:-:S13]  /*06f0*/  ISETP.GE.U32.AND.EX P0, PT, R17, UR5, PT, P0 ;  /* 0x0000000511007c0c */ /* 0x000fda000bf06100 */
[----:B------:R-:W-:Y:S05]  /*0700*/  @P0 BRA `(.L_x_4) ;  /* 0x0000000400540947 */ /* 0x000fea0003800000 */
[----:B------:R-:W0:Y:S01]  /*0710*/  LDC.64 R20, c[0x0][0x628] ;  /* 0x00018a00ff147b82 */ /* 0x000e220000000a00 */
[----:B------:R-:W-:Y:S02]  /*0720*/  IMAD.MOV.U32 R8, RZ, RZ, R16 ;  /* 0x000000ffff087224 */ /* 0x000fe400078e0010 */
[----:B------:R-:W-:-:S05]  /*0730*/  IMAD.MOV.U32 R9, RZ, RZ, R17 ;  /* 0x000000ffff097224 */ /* 0x000fca00078e0011 */
[----:B------:R-:W1:Y:S08]  /*0740*/  LDC R0, c[0x0][0x630] ;  /* 0x00018c00ff007b82 */ /* 0x000e700000000800 */
[----:B------:R-:W2:Y:S01]  /*0750*/  LDC.64 R22, c[0x0][0x620] ;  /* 0x00018800ff167b82 */ /* 0x000ea20000000a00 */
[----:B0-----:R-:W-:-:S04]  /*0760*/  ISETP.NE.U32.AND P0, PT, R20, RZ, PT ;  /* 0x000000ff1400720c */ /* 0x001fc80003f05070 */
[----:B------:R-:W-:-:S13]  /*0770*/  ISETP.NE.AND.EX P0, PT, R21, RZ, PT, P0 ;  /* 0x000000ff1500720c */ /* 0x000fda0003f05300 */
[----:B-12---:R-:W-:Y:S05]  /*0780*/  @!P0 BRA `(.L_x_5) ;  /* 0x0000000000288947 */ /* 0x006fea0003800000 */
[----:B------:R-:W0:Y:S02]  /*0790*/  LDC R13, c[0x0][0x634] ;  /* 0x00018d00ff0d7b82 */ /* 0x000e240000000800 */
[----:B0-----:R-:W-:-:S05]  /*07a0*/  IADD3 R13, P0, R16, R13, RZ ;  /* 0x0000000d100d7210 */ /* 0x001fca0007f1e0ff */
[----:B------:R-:W-:-:S04]  /*07b0*/  IMAD.X R15, RZ, RZ, R17, P0 ;  /* 0x000000ffff0f7224 */ /* 0x000fc800000e0611 */
[----:B------:R-:W-:-:S04]  /*07c0*/  IMAD.WIDE.U32 R8, R15, R20, RZ ;  /* 0x000000140f087225 */ /* 0x000fc800078e00ff */
[----:B------:R-:W-:-:S04]  /*07d0*/  IMAD.WIDE.U32 R10, P0, R13, R21, R8 ;  /* 0x000000150d0a7225 */ /* 0x000fc80007800008 */
[----:B------:R-:W-:-:S04]  /*07e0*/  IMAD.WIDE.U32 R8, R13, R20, RZ ;  /* 0x000000140d087225 */ /* 0x000fc800078e00ff */
[----:B------:R-:W-:Y:S01]  /*07f0*/  IMAD.X R13, RZ, RZ, RZ, P0 ;  /* 0x000000ffff0d7224 */ /* 0x000fe200000e06ff */
[----:B------:R-:W-:Y:S01]  /*0800*/  IADD3 RZ, P0, R9, R10, RZ ;  /* 0x0000000a09ff7210 */ /* 0x000fe20007f1e0ff */
[----:B------:R-:W-:-:S04]  /*0810*/  IMAD.MOV.U32 R12, RZ, RZ, R11 ;  /* 0x000000ffff0c7224 */ /* 0x000fc800078e000b */
[----:B------:R-:W-:-:S08]  /*0820*/  IMAD.WIDE.U32.X R8, R15, R21, R12, P0 ;  /* 0x000000150f087225 */ /* 0x000fd000000e040c */
.L_x_5:
[-CC-:B------:R-:W-:Y:S01]  /*0830*/  SHF.R.U64 R99, R8, R0.reuse, R9.reuse ;  /* 0x0000000008637219 */ /* 0x180fe20000001209 */
[----:B------:R-:W0:Y:S01]  /*0840*/  LDC R12, c[0x0][0x618] ;  /* 0x00018600ff0c7b82 */ /* 0x000e220000000800 */
[----:B------:R-:W-:Y:S01]  /*0850*/  SHF.R.U32.HI R7, RZ, R0, R9 ;  /* 0x00000000ff077219 */ /* 0x000fe20000011609 */
[----:B------:R-:W-:Y:S01]  /*0860*/  ULDC UR4, c[0x0][0x150] ;  /* 0x0000540000047ab9 */ /* 0x000fe20000000800 */
[----:B------:R-:W-:Y:S02]  /*0870*/  IADD3 R11, P0, RZ, -R99, RZ ;  /* 0x80000063ff0b7210 */ /* 0x000fe40007f1e0ff */
[----:B------:R-:W-:-:S03]  /*0880*/  I2FP.F32.U32 R0, R6 ;  /* 0x0000000600007245 */ /* 0x000fc60000201000 */
[----:B------:R-:W1:Y:S01]  /*0890*/  LDC.64 R30, c[0x0][0x640] ;  /* 0x00019000ff1e7b82 */ /* 0x000e620000000a00 */
[----:B------:R-:W-:Y:S02]  /*08a0*/  IMAD.X R13, RZ, RZ, ~R7, P0 ;  /* 0x000000ffff0d7224 */ /* 0x000fe400000e0e07 */
[----:B------:R-:W-:Y:S01]  /*08b0*/  FMUL R0, R0, UR4 ;  /* 0x0000000400007c20 */ /* 0x000fe20008400000 */
[----:B------:R-:W-:Y:S01]  /*08c0*/  IMAD.WIDE.U32 R8, R11, R22, R16 ;  /* 0x000000160b087225 */ /* 0x000fe200078e0010 */
[----:B------:R-:W-:-:S03]  /*08d0*/  ULDC UR4, c[0x0][0x154] ;  /* 0x0000550000047ab9 */ /* 0x000fc60000000800 */
[----:B------:R-:W-:Y:S01]  /*08e0*/  IMAD R10, R13, R22, RZ ;  /* 0x000000160d0a7224 */ /* 0x000fe200078e02ff */
[----:B------:R-:W2:Y:S01]  /*08f0*/  LDC R7, c[0x0][0x144] ;  /* 0x00005100ff077b82 */ /* 0x000ea20000000800 */
[----:B------:R-:W3:Y:S02]  /*0900*/  F2I.U32.TRUNC.NTZ R0, R0 ;  /* 0x0000000000007305 */ /* 0x000ee4000020f000 */
[----:B------:R-:W-:-:S04]  /*0910*/  IMAD R11, R11, R23, R10 ;  /* 0x000000170b0b7224 */ /* 0x000fc800078e020a */
[----:B------:R-:W-:Y:S01]  /*0920*/  IMAD.IADD R9, R9, 0x1, R11 ;  /* 0x0000000109097824 */ /* 0x000fe200078e020b */
[----:B------:R-:W4:Y:S01]  /*0930*/  LDC R24, c[0x0][0x608] ;  /* 0x00018200ff187b82 */ /* 0x000f220000000800 */
[----:B------:R-:W-:-:S03]  /*0940*/  IMAD.MOV.U32 R11, RZ, RZ, -0x1 ;  /* 0xffffffffff0b7424 */ /* 0x000fc600078e00ff */
[-CC-:B0-----:R-:W-:Y:S02]  /*0950*/  SHF.R.U64 R22, R8, R12.reuse, R9.reuse ;  /* 0x0000000c08167219 */ /* 0x181fe40000001209 */
[----:B------:R-:W-:Y:S02]  /*0960*/  I2FP.F32.U32 R8, R5 ;  /* 0x0000000500087245 */ /* 0x000fe40000201000 */
[----:B------:R-:W0:Y:S01]  /*0970*/  LDC R28, c[0x0][0x658] ;  /* 0x00019600ff1c7b82 */ /* 0x000e220000000800 */
[----:B-1----:R-:W-:Y:S01]  /*0980*/  ISETP.NE.U32.AND P0, PT, R30, RZ, PT ;  /* 0x000000ff1e00720c */ /* 0x002fe20003f05070 */
[----:B---3--:R-:W-:Y:S02]  /*0990*/  IMAD.MOV R10, RZ, RZ, -R0 ;  /* 0x000000ffff0a7224 */ /* 0x008fe400078e0a00 */
[----:B------:R-:W-:Y:S01]  /*09a0*/  FMUL R8, R8, UR4 ;  /* 0x0000000408087c20 */ /* 0x000fe20008400000 */
[----:B------:R-:W-:Y:S02]  /*09b0*/  SHF.R.U32.HI R9, RZ, R12, R9 ;  /* 0x0000000cff097219 */ /* 0x000fe40000011609 */
[----:B------:R-:W-:Y:S01]  /*09c0*/  ISETP.NE.AND.EX P0, PT, R31, RZ, PT, P0 ;  /* 0x000000ff1f00720c */ /* 0x000fe20003f05300 */
[----:B------:R1:W3:Y:S01]  /*09d0*/  F2I.U32.TRUNC.NTZ R15, R8 ;  /* 0x00000008000f7305 */ /* 0x0002e2000020f000 */
[----:B------:R-:W1:Y:S01]  /*09e0*/  LDC R20, c[0x0][0x148] ;  /* 0x00005200ff147b82 */ /* 0x000e620000000800 */
[----:B--2---:R-:W-:-:S07]  /*09f0*/  IMAD R0, R7, R10, R6 ;  /* 0x0000000a07007224 */ /* 0x004fce00078e0206 */
[----:B------:R-:W2:Y:S01]  /*0a00*/  LDC R26, c[0x0][0x600] ;  /* 0x00018000ff1a7b82 */ /* 0x000ea20000000800 */
[-CC-:B----4-:R-:W-:Y:S02]  /*0a10*/  SHF.R.U64 R32, R22, R24.reuse, R9.reuse ;  /* 0x0000001816207219 */ /* 0x190fe40000001209 */
[----:B------:R-:W-:Y:S01]  /*0a20*/  SHF.R.U32.HI R7, RZ, R24, R9 ;  /* 0x00000018ff077219 */ /* 0x000fe20000011609 */
[----:B------:R-:W-:-:S04]  /*0a30*/  IMAD.MOV.U32 R9, RZ, RZ, 0x1 ;  /* 0x00000001ff097424 */ /* 0x000fc800078e00ff */
[----:B------:R-:W4:Y:S01]  /*0a40*/  LDC R21, c[0x0][0x648] ;  /* 0x00019200ff157b82 */ /* 0x000f220000000800 */
[-C--:B0-----:R-:W-:Y:S02]  /*0a50*/  SHF.L.U32 R6, R11, R28.reuse, RZ ;  /* 0x0000001c0b067219 */ /* 0x081fe400000006ff */
[--C-:B------:R-:W-:Y:S02]  /*0a60*/  SHF.R.U64 R24, R32, R28, R7.reuse ;  /* 0x0000001c20187219 */ /* 0x100fe40000001207 */
[----:B------:R-:W-:Y:S02]  /*0a70*/  LOP3.LUT R13, RZ, R6, RZ, 0x33, !PT ;  /* 0x00000006ff0d7212 */ /* 0x000fe400078e33ff */
[-C--:B------:R-:W-:Y:S01]  /*0a80*/  SHF.R.U32.HI R7, RZ, R28.reuse, R7 ;  /* 0x0000001cff077219 */ /* 0x080fe20000011607 */
[----:B------:R-:W0:Y:S01]  /*0a90*/  LDC R23, c[0x0][0x638] ;  /* 0x00018e00ff177b82 */ /* 0x000e220000000800 */
[----:B------:R-:W-:Y:S01]  /*0aa0*/  SHF.L.U32 R12, R9, R28, RZ ;  /* 0x0000001c090c7219 */ /* 0x000fe200000006ff */
[----:B------:R-:W-:-:S06]  /*0ab0*/  IMAD.MOV.U32 R6, RZ, RZ, R24 ;  /* 0x000000ffff067224 */ /* 0x000fcc00078e0018 */
[----:B------:R-:W0:Y:S01]  /*0ac0*/  LDC R101, c[0x0][0x610] ;  /* 0x00018400ff657b82 */ /* 0x000e220000000800 */
[----:B-1-3--:R-:W-:Y:S05]  /*0ad0*/  @!P0 BRA `(.L_x_6) ;  /* 0x0000000000288947 */ /* 0x00afea0003800000 */
[----:B------:R-:W1:Y:S02]  /*0ae0*/  LDC R11, c[0x0][0x64c] ;  /* 0x00019300ff0b7b82 */ /* 0x000e640000000800 */
[----:B-1----:R-:W-:-:S05]  /*0af0*/  IADD3 R11, P0, R24, R11, RZ ;  /* 0x0000000b180b7210 */ /* 0x002fca0007f1e0ff */
        /* <DEDUP_REMOVED lines=8> */
.L_x_6:
[----:B----4-:R-:W-:Y:S01]  /*0b80*/  SHF.R.U64 R6, R6, R21, R7 ;  /* 0x0000001506067219 */ /* 0x010fe20000001207 */
[----:B--2---:R-:W-:Y:S01]  /*0b90*/  VIADD R7, R26, 0xffffffff ;  /* 0xffffffff1a077836 */ /* 0x004fe20000000000 */
[----:B------:R-:W-:Y:S01]  /*0ba0*/  LOP3.LUT R13, R32, R13, RZ, 0xc0, !PT ;  /* 0x0000000d200d7212 */ /* 0x000fe200078ec0ff */
[----:B------:R-:W-:Y:S02]  /*0bb0*/  IMAD.MOV R15, RZ, RZ, -R15 ;  /* 0x000000ffff0f7224 */ /* 0x000fe400078e0a0f */
[----:B------:R-:W-:Y:S02]  /*0bc0*/  IMAD.MOV R8, RZ, RZ, -R6 ;  /* 0x000000ffff087224 */ /* 0x000fe400078e0a06 */
[----:B------:R-:W-:Y:S01]  /*0bd0*/  IMAD R13, R12, R6, R13 ;  /* 0x000000060c0d7224 */ /* 0x000fe200078e020d */
[----:B------:R-:W-:Y:S01]  /*0be0*/  LOP3.LUT R6, R22, R7, RZ, 0xc0, !PT ;  /* 0x0000000716067212 */ /* 0x000fe200078ec0ff */
[----:B------:R-:W-:Y:S02]  /*0bf0*/  @P3 IMAD R0, R20, R15, R5 ;  /* 0x0000000f14003224 */ /* 0x000fe400078e0205 */
[----:B0-----:R-:W-:-:S02]  /*0c00*/  IMAD R5, R8, R23, R24 ;  /* 0x0000001708057224 */ /* 0x001fc400078e0218 */
[----:B------:R-:W-:Y:S02]  /*0c10*/  IMAD R101, R13, R101, R0 ;  /* 0x000000650d657224 */ /* 0x000fe400078e0200 */
[----:B------:R-:W-:Y:S02]  /*0c20*/  IMAD R6, R5, R26, R6 ;  /* 0x0000001a05067224 */ /* 0x000fe400078e0206 */
[----:B------:R-:W-:-:S03]  /*0c30*/  IMAD.MOV.U32 R0, RZ, RZ, 0x1 ;  /* 0x00000001ff007424 */ /* 0x000fc600078e00ff */
[----:B------:R-:W-:Y:S02]  /*0c40*/  SEL R100, R6, R101, !P3 ;  /* 0x0000006506647207 */ /* 0x000fe40005800000 */
[----:B------:R-:W-:-:S07]  /*0c50*/  SEL R101, R101, R6, !P3 ;  /* 0x0000000665657207 */ /* 0x000fce0005800000 */
.L_x_4:
[----:B------:R-:W-:-:S08]  /*0c60*/  NOP ;  /* 0x0000000000007918 */ /* 0x000fd00000000000 */
[----:B------:R-:W0:Y:S02]  /*0c70*/  USETMAXREG.TRY_ALLOC.CTAPOOL UP0, 0xe8 ;  /* 0x000000e8000079c8 */ /* 0x000e240008000600 */
[----:B0-----:R-:W-:-:S13]  /*0c80*/  PLOP3.LUT P0, PT, PT, PT, UP0, 0x80, 0x0 ;  /* 0x000000000000781c */ /* 0x001fda0003f0f008 */
[----:B------:R-:W-:Y:S05]  /*0c90*/  @!P0 BRA `(.L_x_4) ;  /* 0xfffffffc00f08947 */ /* 0x000fea000383ffff */
[----:B------:R-:W-:Y:S01]  /*0ca0*/  ULDC.64 UR4, c[0x0][0x598] ;  /* 0x0001660000047ab9 */ /* 0x000fe20000000a00 */
[----:B------:R-:W-:Y:S01]  /*0cb0*/  ULDC.64 UR40, c[0x0][0x208] ;  /* 0x0000820000287ab9 */ /* 0x000fe20000000a00 */
[----:B------:R-:W-:-:S04]  /*0cc0*/  ISETP.NE.U32.AND P0, PT, RZ, UR4, PT ;  /* 0x00000004ff007c0c */ /* 0x000fc8000bf05070 */
[----:B------:R-:W-:-:S13]  /*0cd0*/  ISETP.NE.AND.EX P0, PT, RZ, UR5, PT, P0 ;  /* 0x00000005ff007c0c */ /* 0x000fda000bf05300 */
[----:B------:R-:W-:Y:S05]  /*0ce0*/  @!P0 BRA `(.L_x_7) ;  /* 0x00000000001c8947 */ /* 0x000fea0003800000 */
[----:B------:R-:W0:Y:S02]  /*0cf0*/  LDC.64 R6, c[0x0][0x598] ;  /* 0x00016600ff067b82 */ /* 0x000e240000000a00 */
[----:B0-----:R-:W2:Y:S02]  /*0d00*/  LDG.E.64 R6, desc[UR40][R6.64] ;  /* 0x0000002806067981 */ /* 0x001ea4000c1e1b00 */
[----:B--2---:R-:W-:-:S04]  /*0d10*/  ISETP.NE.U32.AND P0, PT, R6, RZ, PT ;  /* 0x000000ff0600720c */ /* 0x004fc80003f05070 */
[----:B------:R-:W-:-:S13]  /*0d20*/  ISETP.NE.AND.EX P0, PT, R7, RZ, PT, P0 ;  /* 0x000000ff0700720c */ /* 0x000fda0003f05300 */
[----:B------:R-:W-:Y:S05]  /*0d30*/  @!P0 BRA `(.L_x_7) ;  /* 0x0000000000088947 */ /* 0x000fea0003800000 */
[----:B------:R0:W5:Y:S01]  /*0d40*/  LD.E R19, desc[UR40][R6.64] ;  /* 0x0000002806137980 */ /* 0x000162000c101900 */
[----:B------:R-:W-:Y:S05]  /*0d50*/  BRA `(.L_x_8) ;  /* 0x0000000000247947 */ /* 0x000fea0003800000 */
.L_x_7:
[----:B------:R-:W-:Y:S02]  /*0d60*/  ULDC.64 UR4, c[0x0][0x588] ;  /* 0x0001620000047ab9 */ /* 0x000fe40000000a00 */
[----:B------:R-:W-:-:S04]  /*0d70*/  ISETP.NE.U32.AND P0, PT, RZ, UR4, PT ;  /* 0x00000004ff007c0c */ /* 0x000fc8000bf05070 */
[----:B------:R-:W-:-:S13]  /*0d80*/  ISETP.NE.AND.EX P0, PT, RZ, UR5, PT, P0 ;  /* 0x00000005ff007c0c */ /* 0x000fda000bf05300 */
[----:B------:R-:W-:Y:S05]  /*0d90*/  @!P0 BRA `(.L_x_9) ;  /* 0x00000000000c8947 */ /* 0x000fea0003800000 */
[----:B------:R-:W0:Y:S02]  /*0da0*/  LDC.64 R6, c[0x0][0x588] ;  /* 0x00016200ff067b82 */ /* 0x000e240000000a00 */
[----:B0-----:R1:W5:Y:S01]  /*0db0*/  LDG.E R19, desc[UR40][R6.64] ;  /* 0x0000002806137981 */ /* 0x001362000c1e1900 */
[----:B------:R-:W-:Y:S05]  /*0dc0*/  BRA `(.L_x_8) ;  /* 0x0000000000087947 */ /* 0x000fea0003800000 */
.L_x_9:
[----:B------:R-:W-:Y:S02]  /*0dd0*/  ULDC UR4, c[0x0][0x580] ;  /* 0x0001600000047ab9 */ /* 0x000fe40000000800 */
[----:B------:R-:W-:-:S07]  /*0de0*/  IMAD.U32 R19, RZ, RZ, UR4 ;  /* 0x00000004ff137e24 */ /* 0x000fce000f8e00ff */
.L_x_8:
[----:B------:R-:W-:Y:S02]  /*0df0*/  ULDC.64 UR4, c[0x0][0x5a0] ;  /* 0x0001680000047ab9 */ /* 0x000fe40000000a00 */
[----:B------:R-:W-:-:S04]  /*0e00*/  ISETP.NE.U32.AND P0, PT, RZ, UR4, PT ;  /* 0x00000004ff007c0c */ /* 0x000fc8000bf05070 */
[----:B------:R-:W-:-:S13]  /*0e10*/  ISETP.NE.AND.EX P0, PT, RZ, UR5, PT, P0 ;  /* 0x00000005ff007c0c */ /* 0x000fda000bf05300 */
[----:B------:R-:W-:Y:S05]  /*0e20*/  @!P0 BRA `(.L_x_10) ;  /* 0x00000000001c8947 */ /* 0x000fea0003800000 */
[----:B01----:R-:W0:Y:S02]  /*0e30*/  LDC.64 R6, c[0x0][0x5a0] ;  /* 0x00016800ff067b82 */ /* 0x003e240000000a00 */
[----:B0-----:R-:W2:Y:S02]  /*0e40*/  LDG.E.64 R6, desc[UR40][R6.64] ;  /* 0x0000002806067981 */ /* 0x001ea4000c1e1b00 */
[----:B--2---:R-:W-:-:S04]  /*0e50*/  ISETP.NE.U32.AND P0, PT, R6, RZ, PT ;  /* 0x000000ff0600720c */ /* 0x004fc80003f05070 */
[----:B------:R-:W-:-:S13]  /*0e60*/  ISETP.NE.AND.EX P0, PT, R7, RZ, PT, P0 ;  /* 0x000000ff0700720c */ /* 0x000fda0003f05300 */
[----:B------:R-:W-:Y:S05]  /*0e70*/  @!P0 BRA `(.L_x_10) ;  /* 0x0000000000088947 */ /* 0x000fea0003800000 */
[----:B------:R0:W5:Y:S01]  /*0e80*/  LD.E R88, desc[UR40][R6.64] ;  /* 0x0000002806587980 */ /* 0x000162000c101900 */
[----:B------:R-:W-:Y:S05]  /*0e90*/  BRA `(.L_x_11) ;  /* 0x0000000000247947 */ /* 0x000fea0003800000 */
.L_x_10:
[----:B------:R-:W-:Y:S02]  /*0ea0*/  ULDC.64 UR4, c[0x0][0x590] ;  /* 0x0001640000047ab9 */ /* 0x000fe40000000a00 */
[----:B------:R-:W-:-:S04]  /*0eb0*/  ISETP.NE.U32.AND P0, PT, RZ, UR4, PT ;  /* 0x00000004ff007c0c */ /* 0x000fc8000bf05070 */
[----:B------:R-:W-:-:S13]  /*0ec0*/  ISETP.NE.AND.EX P0, PT, RZ, UR5, PT, P0 ;  /* 0x00000005ff007c0c */ /* 0x000fda000bf05300 */
[----:B------:R-:W-:Y:S05]  /*0ed0*/  @!P0 BRA `(.L_x_12) ;  /* 0x00000000000c8947 */ /* 0x000fea0003800000 */
[----:B------:R-:W2:Y:S02]  /*0ee0*/  LDC.64 R88, c[0x0][0x590] ;  /* 0x00016400ff587b82 */ /* 0x000ea40000000a00 */
[----:B--2---:R2:W5:Y:S01]  /*0ef0*/  LDG.E R88, desc[UR40][R88.64] ;  /* 0x0000002858587981 */ /* 0x004562000c1e1900 */
[----:B------:R-:W-:Y:S05]  /*0f00*/  BRA `(.L_x_11) ;  /* 0x0000000000087947 */ /* 0x000fea0003800000 */
.L_x_12:
[----:B------:R-:W-:Y:S02]  /*0f10*/  ULDC UR4, c[0x0][0x584] ;  /* 0x0001610000047ab9 */ /* 0x000fe40000000800 */
[----:B------:R-:W-:-:S07]  /*0f20*/  IMAD.U32 R88, RZ, RZ, UR4 ;  /* 0x00000004ff587e24 */ /* 0x000fce000f8e00ff */
.L_x_11:
[----:B------:R-:W-:-:S13]  /*0f30*/  LOP3.LUT P0, RZ, R0, 0xff, RZ, 0xc0, !PT ;  /* 0x000000ff00ff7812 */ /* 0x000fda000780c0ff */
[----:B------:R-:W-:Y:S05]  /*0f40*/  @!P0 EXIT ;  /* 0x000000000000894d */ /* 0x000fea0003800000 */
[----:B------:R-:W3:Y:S01]  /*0f50*/  LDC R90, c[0x0][0x658] ;  /* 0x00019600ff5a7b82 */ /* 0x000ee20000000800 */
[----:B------:R-:W-:Y:S01]  /*0f60*/  ULDC.64 UR6, c[0x0][0x288] ;  /* 0x0000a20000067ab9 */ /* 0x000fe20000000a00 */
[----:B------:R-:W-:Y:S01]  /*0f70*/  LOP3.LUT R14, R14, 0x1, RZ, 0xc0, !PT ;  /* 0x000000010e0e7812 */ /* 0x000fe200078ec0ff */
[----:B------:R-:W-:Y:S01]  /*0f80*/  UIADD3 UR4, UR7, 0x7f, URZ ;  /* 0x0000007f07047890 */ /* 0x000fe2000fffe03f */
[----:B------:R-:W-:Y:S01]  /*0f90*/  SHF.R.U32.HI R0, RZ, 0x2, R3 ;  /* 0x00000002ff007819 */ /* 0x000fe20000011603 */
[----:B01----:R-:W-:Y:S01]  /*0fa0*/  IMAD.MOV.U32 R7, RZ, RZ, -0x1 ;  /* 0xffffffffff077424 */ /* 0x003fe200078e00ff */
[----:B------:R-:W-:Y:S01]  /*0fb0*/  SHF.R.U32.HI R4, RZ, 0x1, R4 ;  /* 0x00000001ff047819 */ /* 0x000fe20000011604 */
[----:B------:R-:W-:Y:S01]  /*0fc0*/  USHF.R.S32.HI UR5, URZ, 0x1f, UR4 ;  /* 0x0000001f3f057899 */ /* 0x000fe20008011404 */
[----:B------:R-:W0:Y:S01]  /*0fd0*/  LDC.64 R92, c[0x0][0x5c8] ;  /* 0x00017200ff5c7b82 */ /* 0x000e220000000a00 */
[----:B------:R-:W-:Y:S01]  /*0fe0*/  IMAD.SHL.U32 R5, R14, 0x40, RZ ;  /* 0x000000400e057824 */ /* 0x000fe200078e00ff */
[----:B------:R-:W-:Y:S01]  /*0ff0*/  LOP3.LUT R0, R0, 0x7, RZ, 0xc0, !PT ;  /* 0x0000000700007812 */ /* 0x000fe200078ec0ff */
[----:B------:R-:W-:Y:S01]  /*1000*/  ULEA.HI UR5, UR5, UR4, URZ, 0x7 ;  /* 0x0000000405057291 */ /* 0x000fe2000f8f383f */
[----:B------:R-:W-:Y:S01]  /*1010*/  LOP3.LUT R23, R4, 0x30, RZ, 0xc0, !PT ;  /* 0x0000003004177812 */ /* 0x000fe200078ec0ff */
[----:B------:R-:W-:Y:S01]  /*1020*/  IMAD.MOV.U32 R9, RZ, RZ, 0x1 ;  /* 0x00000001ff097424 */ /* 0x000fe200078e00ff */
[--C-:B------:R-:W-:Y:S01]  /*1030*/  LOP3.LUT R22, R5, 0x40, R0.reuse, 0xe2, !PT ;  /* 0x0000004005167812 */ /* 0x100fe200078ee200 */
[----:B------:R-:W-:Y:S01]  /*1040*/  USHF.R.S32.HI UR43, URZ, 0x7, UR5 ;  /* 0x000000073f2b7899 */ /* 0x000fe20008011405 */
[----:B------:R-:W1:Y:S01]  /*1050*/  LDC R95, c[0x0][0x600] ;  /* 0x00018000ff5f7b82 */ /* 0x000e620000000800 */
[-C--:B------:R-:W-:Y:S01]  /*1060*/  IADD3 R5, RZ, -R23.reuse, -R0 ;  /* 0x80000017ff057210 */ /* 0x080fe20007ffe800 */
[----:B------:R-:W-:Y:S01]  /*1070*/  IMAD.U32 R6, RZ, RZ, UR6 ;  /* 0x00000006ff067e24 */ /* 0x000fe2000f8e00ff */
[C---:B--2---:R-:W-:Y:S01]  /*1080*/  LOP3.LUT R89, R3.reuse, 0x3, RZ, 0xc0, !PT ;  /* 0x0000000303597812 */ /* 0x044fe200078ec0ff */
[----:B------:R-:W-:Y:S01]  /*1090*/  UISETP.LT.AND UP0, UPT, UR43, 0x1, UPT ;  /* 0x000000012b00788c */ /* 0x000fe2000bf01270 */
[----:B------:R-:W-:Y:S01]  /*10a0*/  LOP3.LUT R94, R3, 0x80, RZ, 0xc0, !PT ;  /* 0x00000080035e7812 */ /* 0x000fe200078ec0ff */
[----:B------:R-:W-:Y:S01]  /*10b0*/  IMAD R5, R14, -0x40, R5 ;  /* 0xffffffc00e057824 */ /* 0x000fe200078e0205 */
[----:B------:R-:W-:Y:S01]  /*10c0*/  ULDC UR4, c[0x0][0x284] ;  /* 0x0000a10000047ab9 */ /* 0x000fe20000000800 */
[-C--:B---3--:R-:W-:Y:S01]  /*10d0*/  SHF.L.U32 R7, R7, R90.reuse, RZ ;  /* 0x0000005a07077219 */ /* 0x088fe200000006ff */
[----:B------:R-:W-:Y:S01]  /*10e0*/  USEL UR44, UR43, 0x1, UP0 ;  /* 0x000000012b2c7887 */ /* 0x000fe20008000000 */
[----:B------:R-:W-:Y:S01]  /*10f0*/  LOP3.LUT R22, R22, R23, RZ, 0xfc, !PT ;  /* 0x0000001716167212 */ /* 0x000fe200078efcff */
[----:B------:R-:W-:Y:S01]  /*1100*/  IMAD R89, R89, -0x2, R6 ;  /* 0xfffffffe59597824 */ /* 0x000fe200078e0206 */
[----:B------:R-:W-:Y:S01]  /*1110*/  SHF.L.U32 R90, R9, R90, RZ ;  /* 0x0000005a095a7219 */ /* 0x000fe200000006ff */
[----:B------:R-:W-:Y:S01]  /*1120*/  VIADD R97, R5, UR4 ;  /* 0x0000000405617c36 */ /* 0x000fe20008000000 */
[----:B------:R-:W-:Y:S01]  /*1130*/  LOP3.LUT R98, R18, 0x1, RZ, 0xfc, !PT ;  /* 0x0000000112627812 */ /* 0x000fe200078efcff */
[----:B------:R-:W-:Y:S01]  /*1140*/  IMAD.MOV.U32 R23, RZ, RZ, RZ ;  /* 0x000000ffff177224 */ /* 0x000fe200078e00ff */
[C---:B0-----:R-:W-:Y:S01]  /*1150*/  SHF.L.U64.HI R91, R92.reuse, 0x3, R93 ;  /* 0x000000035c5b7819 */ /* 0x041fe2000001025d */
[----:B------:R-:W-:Y:S01]  /*1160*/  IMAD.SHL.U32 R92, R92, 0x8, RZ ;  /* 0x000000085c5c7824 */ /* 0x000fe200078e00ff */
[----:B------:R-:W-:Y:S01]  /*1170*/  SHF.R.U32.HI R94, RZ, 0x7, R94 ;  /* 0x00000007ff5e7819 */ /* 0x000fe2000001165e */
[----:B------:R-:W-:Y:S01]  /*1180*/  IMAD.SHL.U32 R93, R3, 0x2, RZ ;  /* 0x00000002035d7824 */ /* 0x000fe200078e00ff */
[----:B------:R-:W-:Y:S01]  /*1190*/  LOP3.LUT R96, RZ, R7, RZ, 0x33, !PT ;  /* 0x00000007ff607212 */ /* 0x000fe200078e33ff */
[----:B------:R-:W-:Y:S01]  /*11a0*/  UIADD3 UR44, UR43, -UR44, URZ ;  /* 0x8000002c2b2c7290 */ /* 0x000fe2000fffe03f */
[----:B------:R-:W-:Y:S01]  /*11b0*/  UMOV UR36, URZ ;  /* 0x0000003f00247c82 */ /* 0x000fe20008000000 */
[----:B-1----:R-:W-:Y:S01]  /*11c0*/  VIADD R95, R95, 0xffffffff ;  /* 0xffffffff5f5f7836 */ /* 0x002fe20000000000 */
[----:B------:R-:W-:-:S09]  /*11d0*/  UMOV UR42, URZ ;  /* 0x0000003f002a7c82 */ /* 0x000fd20008000000 */
.L_x_158:
[----:B0-----:R-:W0:Y:S01]  /*11e0*/  SHFL.IDX PT, R0, R94, RZ, 0x1f ;  /* 0x00001fff5e007589 */ /* 0x001e2200000e0000 */
[----:B-1----:R-:W1:Y:S01]  /*11f0*/  S2UR UR7, SR_CgaCtaId ;  /* 0x00000000000779c3 */ /* 0x002e620000008800 */
[----:B------:R-:W-:Y:S01]  /*1200*/  UMOV UR6, 0x400 ;  /* 0x0000040000067882 */ /* 0x000fe20000000000 */
[----:B0-----:R-:W-:Y:S01]  /*1210*/  R2UR UR4, R0 ;  /* 0x00000000000472ca */ /* 0x001fe200000e0000 */
[----:B-1----:R-:W-:-:S12]  /*1220*/  ULEA UR46, UR7, UR6, 0x18 ;  /* 0x00000006072e7291 */ /* 0x002fd8000f8ec03f */
[----:B------:R-:W-:-:S04]  /*1230*/  ULEA.HI UR5, UR4, UR4, URZ, 0x1 ;  /* 0x0000000404057291 */ /* 0x000fc8000f8f083f */
[----:B------:R-:W-:-:S04]  /*1240*/  ULOP3.LUT UR5, UR5, 0x7fffe, URZ, 0xc0, !UPT ;  /* 0x0007fffe05057892 */ /* 0x000fc8000f8ec03f */
[----:B------:R-:W-:-:S03]  /*1250*/  UIADD3 UR5, UR4, -UR5, URZ ;  /* 0x8000000504057290 */ /* 0x000fc6000fffe03f */
[----:B------:R-:W-:Y:S01]  /*1260*/  ULDC UR4, c[0x0][0x28c] ;  /* 0x0000a30000047ab9 */ /* 0x000fe20000000800 */
[----:B------:R-:W-:Y:S01]  /*1270*/  ULEA UR5, UR5, UR46, 0xd ;  /* 0x0000002e05057291 */ /* 0x000fe2000f8e683f */
[----:B------:R-:W-:-:S03]  /*1280*/  ISETP.LT.AND P0, PT, RZ, UR4, PT ;  /* 0x00000004ff007c0c */ /* 0x000fc6000bf01270 */
[----:B------:R-:W-:-:S04]  /*1290*/  UIADD3 UR5, UR5, 0x100, URZ ;  /* 0x0000010005057890 */ /* 0x000fc8000fffe03f */
[----:B------:R-:W-:-:S04]  /*12a0*/  USHF.R.U32.HI UR5, URZ, 0x4, UR5 ;  /* 0x000000043f057899 */ /* 0x000fc80008011605 */
[----:B------:R-:W-:-:S04]  /*12b0*/  ULOP3.LUT UR5, UR5, 0x3fff, URZ, 0xc0, !UPT ;  /* 0x00003fff05057892 */ /* 0x000fc8000f8ec03f */
[----:B------:R-:W-:Y:S01]  /*12c0*/  ULOP3.LUT UR45, UR5, 0x10000, URZ, 0xfc, !UPT ;  /* 0x00010000052d7892 */ /* 0x000fe2000f8efc3f */
[----:B---345:R-:W-:Y:S11]  /*12d0*/  @P0 BRA `(.L_x_13) ;  /* 0x0000000000400947 */ /* 0x038ff60003800000 */
[----:B------:R-:W-:Y:S01]  /*12e0*/  MOV R0, 0x0 ;  /* 0x0000000000007802 */ /* 0x000fe20000000f00 */
[----:B------:R-:W-:Y:S01]  /*12f0*/  ULDC.64 UR4, c[0x4][0x68] ;  /* 0x01001a0000047ab9 */ /* 0x000fe20000000a00 */
[----:B------:R-:W-:Y:S01]  /*1300*/  ULDC.64 UR6, c[0x4][0x8] ;  /* 0x0100020000067ab9 */ /* 0x000fe20000000a00 */
[----:B------:R-:W-:Y:S01]  /*1310*/  IMAD.U32 R4, RZ, RZ, UR4 ;  /* 0x00000004ff047e24 */ /* 0x000fe2000f8e00ff */
[----:B------:R0:W1:Y:S01]  /*1320*/  LDC.64 R14, c[0x4][R0] ;  /* 0x01000000000e7b82 */ /* 0x0000620000000a00 */
[----:B------:R-:W-:Y:S01]  /*1330*/  IMAD.U32 R5, RZ, RZ, UR5 ;  /* 0x00000005ff057e24 */ /* 0x000fe2000f8e00ff */
[----:B------:R-:W-:Y:S01]  /*1340*/  ULDC.64 UR4, c[0x4][0x70] ;  /* 0x01001c0000047ab9 */ /* 0x000fe20000000a00 */
[----:B------:R-:W-:Y:S02]  /*1350*/  IMAD.U32 R10, RZ, RZ, UR6 ;  /* 0x00000006ff0a7e24 */ /* 0x000fe4000f8e00ff */
[----:B------:R-:W-:Y:S02]  /*1360*/  IMAD.U32 R6, RZ, RZ, UR4 ;  /* 0x00000004ff067e24 */ /* 0x000fe4000f8e00ff */
[----:B------:R-:W-:-:S02]  /*1370*/  IMAD.U32 R7, RZ, RZ, UR5 ;  /* 0x00000005ff077e24 */ /* 0x000fc4000f8e00ff */
[----:B------:R-:W-:Y:S02]  /*1380*/  IMAD.U32 R11, RZ, RZ, UR7 ;  /* 0x00000007ff0b7e24 */ /* 0x000fe4000f8e00ff */
[----:B------:R-:W-:Y:S02]  /*1390*/  IMAD.MOV.U32 R8, RZ, RZ, 0x1e1 ;  /* 0x000001e1ff087424 */ /* 0x000fe400078e00ff */
[----:B------:R-:W-:Y:S02]  /*13a0*/  IMAD.MOV.U32 R12, RZ, RZ, 0x1 ;  /* 0x00000001ff0c7424 */ /* 0x000fe400078e00ff */
[----:B0-----:R-:W-:-:S07]  /*13b0*/  IMAD.MOV.U32 R13, RZ, RZ, RZ ;  /* 0x000000ffff0d7224 */ /* 0x001fce00078e00ff */
[----:B------:R-:W-:-:S07]  /*13c0*/  LEPC R20, `(.L_x_13) ;  /* 0x000000001014794e */ /* 0x000fce0000000000 */
[----:B-1---5:R-:W-:Y:S05]  /*13d0*/  CALL.ABS.NOINC R14 ;  /* 0x000000000e007343 */ /* 0x022fea0003c00000 */
.L_x_13:
[----:B------:R-:W-:-:S13]  /*13e0*/  ISETP.NE.AND P0, PT, R98, 0x3, PT ;  /* 0x000000036200780c */ /* 0x000fda0003f05270 */
[----:B------:R-:W-:Y:S05]  /*13f0*/  @!P0 BRA `(.L_x_14) ;  /* 0x0000000000048947 */ /* 0x000fea0003800000 */
[----:B------:R-:W-:Y:S01]  /*1400*/  BPT.TRAP 0x1 ;  /* 0x000000040000795c */ /* 0x000fe20000300000 */
.L_x_14:
[----:B------:R-:W-:Y:S02]  /*1410*/  IMAD.U32 R3, RZ, RZ, UR42 ;  /* 0x0000002aff037e24 */ /* 0x000fe4000f8e00ff */
[----:B------:R-:W-:-:S03]  /*1420*/  IMAD.U32 R0, RZ, RZ, UR36 ;  /* 0x00000024ff007e24 */ /* 0x000fc6000f8e00ff */
[----:B------:R-:W-:Y:S02]  /*1430*/  LEA R3, R3, UR46, 0x3 ;  /* 0x0000002e03037c11 */ /* 0x000fe4000f8e18ff */
[----:B------:R-:W-:-:S04]  /*1440*/  SHF.L.U32 R0, R0, 0x1f, RZ ;  /* 0x0000001f00007819 */ /* 0x000fc800000006ff */
[----:B------:R0:W1:Y:S01]  /*1450*/  SYNCS.PHASECHK.TRANS64.TRYWAIT P1, [R3+URZ], R0 ;  /* 0x00000000030075a7 */ /* 0x000062000802017f */
[----:B------:R-:W-:Y:S05]  /*1460*/  @!P0 BRA `(.L_x_15) ;  /* 0x0000000000048947 */ /* 0x000fea0003800000 */
[----:B------:R-:W-:Y:S01]  /*1470*/  BPT.TRAP 0x1 ;  /* 0x000000040000795c */ /* 0x000fe20000300000 */
.L_x_15:
[----:B------:R-:W-:-:S05]  /*1480*/  IMAD.U32 R4, RZ, RZ, UR44 ;  /* 0x0000002cff047e24 */ /* 0x000fca000f8e00ff */
[----:B------:R-:W-:Y:S01]  /*1490*/  ISETP.GE.AND P2, PT, R4, 0x1, PT ;  /* 0x000000010400780c */ /* 0x000fe20003f46270 */
[----:B-1----:R-:W-:-:S12]  /*14a0*/  @P1 BRA `(.L_x_16) ;  /* 0x0000000000081947 */ /* 0x002fd80003800000 */
[----:B------:R-:W1:Y:S02]  /*14b0*/  SYNCS.PHASECHK.TRANS64.TRYWAIT P1, [R3+URZ], R0 ;  /* 0x00000000030075a7 */ /* 0x000e64000802017f */
[----:B-1----:R-:W-:Y:S05]  /*14c0*/  @!P1 BRA `(.L_x_17) ;  /* 0x0000007000c89947 */ /* 0x002fea0003800000 */
.L_x_16:
[----:B------:R-:W-:Y:S05]  /*14d0*/  WARPSYNC.ALL ;  /* 0x0000000000007948 */ /* 0x000fea0003800000 */
[----:B------:R-:W-:Y:S01]  /*14e0*/  UIADD3 UR4, UR46, 0x50100, URZ ;  /* 0x000501002e047890 */ /* 0x000fe2000fffe03f */
[----:B------:R-:W-:Y:S01]  /*14f0*/  WARPGROUP.ARRIVE ;  /* 0x00000000000079c5 */ /* 0x000fe20000000000 */
[----:B------:R-:W-:Y:S02]  /*1500*/  ULEA UR6, UR42, UR45, 0xc ;  /* 0x0000002d2a067291 */ /* 0x000fe4000f8e603f */
[----:B------:R-:W-:Y:S01]  /*1510*/  USHF.R.U32.HI UR4, URZ, 0x4, UR4 ;  /* 0x000000043f047899 */ /* 0x000fe20008011604 */
[----:B------:R-:W-:Y:S01]  /*1520*/  UMOV UR13, 0x40000040 ;  /* 0x40000040000d7882 */ /* 0x000fe20000000000 */
[----:B------:R-:W-:-:S02]  /*1530*/  UMOV UR15, 0x40000040 ;  /* 0x40000040000f7882 */ /* 0x000fc40000000000 */
[----:B------:R-:W-:Y:S01]  /*1540*/  ULOP3.LUT UR4, UR4, 0x3fff, URZ, 0xc0, !UPT ;  /* 0x00003fff04047892 */ /* 0x000fe2000f8ec03f */
[----:B------:R-:W-:Y:S01]  /*1550*/  UMOV UR12, UR6 ;  /* 0x00000006000c7c82 */ /* 0x000fe20008000000 */
[----:B------:R-:W-:Y:S02]  /*1560*/  UMOV UR5, 0x40000040 ;  /* 0x4000004000057882 */ /* 0x000fe40000000000 */
[----:B------:R-:W-:Y:S01]  /*1570*/  ULOP3.LUT UR8, UR4, 0x10000, URZ, 0xfc, !UPT ;  /* 0x0001000004087892 */ /* 0x000fe2000f8efc3f */
[----:B------:R-:W-:-:S03]  /*1580*/  UMOV UR7, 0x40000040 ;  /* 0x4000004000077882 */ /* 0x000fc60000000000 */
[----:B------:R-:W-:-:S04]  /*1590*/  ULEA UR4, UR42, UR8, 0xc ;  /* 0x000000082a047291 */ /* 0x000fc8000f8e603f */
[----:B------:R-:W-:-:S03]  /*15a0*/  UIADD3 UR9, UR4, 0xc06, URZ ;  /* 0x00000c0604097890 */ /* 0x000fc6000fffe03f */
[----:B------:R-:W-:Y:S02]  /*15b0*/  UMOV UR14, UR4 ;  /* 0x00000004000e7c82 */ /* 0x000fe40008000000 */
[----:B------:R-:W-:Y:S01]  /*15c0*/  HGMMA.64x128x8.F32.TF32 R24, gdesc[UR12], RZ, !UPT, gsb0 ;  /* 0x05e000000c1879f0 */ /* 0x000fe2000c0028ff */
[----:B------:R-:W-:Y:S02]  /*15d0*/  UIADD3 UR12, UR6, 0x2, URZ ;  /* 0x00000002060c7890 */ /* 0x000fe4000fffe03f */
[----:B------:R-:W-:Y:S01]  /*15e0*/  UIADD3 UR14, UR4, 0x2, URZ ;  /* 0x00000002040e7890 */ /* 0x000fe2000fffe03f */
[----:B------:R-:W-:Y:S01]  /*15f0*/  UMOV UR13, 0x40000040 ;  /* 0x40000040000d7882 */ /* 0x000fe20000000000 */
[----:B------:R-:W-:Y:S01]  /*1600*/  UMOV UR15, 0x40000040 ;  /* 0x40000040000f7882 */ /* 0x000fe20000000000 */
[----:B------:R-:W-:Y:S02]  /*1610*/  WARPGROUP.DEPBAR.LE gsb0, 0x0 ;  /* 0x00008000000079c5 */ /* 0x000fe40000010000 */
[----:B------:R-:W-:-:S06]  /*1620*/  WARPGROUP.ARRIVE ;  /* 0x00000000000079c5 */ /* 0x000fcc0000000000 */
[----:B------:R-:W-:Y:S01]  /*1630*/  HGMMA.64x128x8.F32.TF32 R24, gdesc[UR12], R24, gsb0 ;  /* 0x05e000000c1879f0 */ /* 0x000fe20008002818 */
        /* <DEDUP_REMOVED lines=88> */
[----:B------:R-:W-:-:S07]  /*1bc0*/  UIADD3 UR6, UR6, 0xc06, URZ ;  /* 0x00000c0606067890 */ /* 0x000fce000fffe03f */
[----:B------:R-:W-:Y:S01]  /*1bd0*/  UMOV UR4, UR6 ;  /* 0x0000000600047c82 */ /* 0x000fe20008000000 */
[----:B------:R-:W-:Y:S01]  /*1be0*/  UMOV UR6, UR9 ;  /* 0x0000000900067c82 */ /* 0x000fe20008000000 */
[----:B------:R-:W-:Y:S02]  /*1bf0*/  WARPGROUP.DEPBAR.LE gsb0, 0x0 ;  /* 0x00008000000079c5 */ /* 0x000fe40000010000 */
[----:B------:R-:W-:-:S06]  /*1c00*/  WARPGROUP.ARRIVE ;  /* 0x00000000000079c5 */ /* 0x000fcc0000000000 */
[----:B------:R-:W-:Y:S03]  /*1c10*/  HGMMA.64x128x8.F32.TF32 R24, gdesc[UR12], R24, gsb0 ;  /* 0x05e000000c1879f0 */ /* 0x000fe60008002818 */
[----:B------:R-:W-:Y:S02]  /*1c20*/  WARPGROUP.DEPBAR.LE gsb0, 0x0 ;  /* 0x00008000000079c5 */ /* 0x000fe40000010000 */
[----:B------:R-:W-:-:S07]  /*1c30*/  WARPGROUP.ARRIVE ;  /* 0x00000000000079c5 */ /* 0x000fce0000000000 */
[----:B------:R-:W-:Y:S03]  /*1c40*/  HGMMA.64x128x8.F32.TF32 R24, gdesc[UR4], R24, gsb0 ;  /* 0x05e00000041879f0 */ /* 0x000fe60008002818 */
[----:B------:R-:W-:Y:S02]  /*1c50*/  WARPGROUP.DEPBAR.LE gsb0, 0x0 ;  /* 0x00008000000079c5 */ /* 0x000fe40000010000 */
[----:B------:R-:W-:Y:S05]  /*1c60*/  @!P2 BRA `(.L_x_18) ;  /* 0x00000008006ca947 */ /* 0x000fea0003800000 */
[----:B------:R-:W-:Y:S01]  /*1c70*/  UIADD3 UR13, UR42, 0x1, URZ ;  /* 0x000000012a0d7890 */ /* 0x000fe2000fffe03f */
[----:B01----:R-:W-:Y:S01]  /*1c80*/  IMAD.U32 R0, RZ, RZ, UR44 ;  /* 0x0000002cff007e24 */ /* 0x003fe2000f8e00ff */
[----:B------:R-:W-:Y:S02]  /*1c90*/  UMOV UR9, UR42 ;  /* 0x0000002a00097c82 */ /* 0x000fe40008000000 */
[----:B------:R-:W-:-:S04]  /*1ca0*/  UISETP.NE.AND UP0, UPT, UR13, 0x5, UPT ;  /* 0x000000050d00788c */ /* 0x000fc8000bf05270 */
[----:B------:R-:W-:Y:S02]  /*1cb0*/  USEL UR4, URZ, 0x1, UP0 ;  /* 0x000000013f047887 */ /* 0x000fe40008000000 */
[----:B------:R-:W-:Y:S02]  /*1cc0*/  USEL UR13, UR13, URZ, UP0 ;  /* 0x0000003f0d0d7287 */ /* 0x000fe40008000000 */
[----:B------:R-:W-:-:S06]  /*1cd0*/  ULOP3.LUT UR4, UR36, UR4, URZ, 0x3c, !UPT ;  /* 0x0000000424047292 */ /* 0x000fcc000f8e3c3f */
[----:B------:R-:W-:-:S07]  /*1ce0*/  IMAD.U32 R5, RZ, RZ, UR4 ;  /* 0x00000004ff057e24 */ /* 0x000fce000f8e00ff */
.L_x_25:
[----:B01----:R-:W-:Y:S05]  /*1cf0*/  @!P0 BRA `(.L_x_19) ;  /* 0x0000000000048947 */ /* 0x003fea0003800000 */
[----:B------:R-:W-:Y:S01]  /*1d00*/  BPT.TRAP 0x1 ;  /* 0x000000040000795c */ /* 0x000fe20000300000 */
.L_x_19:
[----:B------:R-:W0:Y:S01]  /*1d10*/  S2UR UR4, SR_CgaCtaId ;  /* 0x00000000000479c3 */ /* 0x000e220000008800 */
[----:B------:R-:W-:Y:S01]  /*1d20*/  UMOV UR10, 0x400 ;  /* 0x00000400000a7882 */ /* 0x000fe20000000000 */
[----:B------:R-:W-:Y:S01]  /*1d30*/  SHF.L.U32 R3, R5, 0x1f, RZ ;  /* 0x0000001f05037819 */ /* 0x000fe200000006ff */
[----:B0-----:R-:W-:-:S04]  /*1d40*/  ULEA UR10, UR4, UR10, 0x18 ;  /* 0x0000000a040a7291 */ /* 0x001fc8000f8ec03f */
[----:B------:R-:W-:-:S09]  /*1d50*/  ULEA UR4, UR13, UR10, 0x3 ;  /* 0x0000000a0d047291 */ /* 0x000fd2000f8e183f */
[----:B------:R0:W1:Y:S01]  /*1d60*/  SYNCS.PHASECHK.TRANS64.TRYWAIT P1, [UR4], R3 ;  /* 0x00000003ff0075a7 */ /* 0x0000620008020144 */
[----:B------:R-:W-:Y:S05]  /*1d70*/  @!P0 BRA `(.L_x_20) ;  /* 0x0000000000048947 */ /* 0x000fea0003800000 */
[----:B------:R-:W-:Y:S01]  /*1d80*/  BPT.TRAP 0x1 ;  /* 0x000000040000795c */ /* 0x000fe20000300000 */
.L_x_20:
[----:B-1----:R-:W-:Y:S05]  /*1d90*/  @P1 BRA `(.L_x_21) ;  /* 0x0000000000081947 */ /* 0x002fea0003800000 */
[----:B------:R-:W1:Y:S02]  /*1da0*/  SYNCS.PHASECHK.TRANS64.TRYWAIT P1, [UR4], R3 ;  /* 0x00000003ff0075a7 */ /* 0x000e640008020144 */
[----:B-1----:R-:W-:Y:S05]  /*1db0*/  @!P1 BRA `(.L_x_22) ;  /* 0x0000006800a09947 */ /* 0x002fea0003800000 */
.L_x_21:
[----:B------:R-:W-:Y:S01]  /*1dc0*/  ULEA UR12, UR13, UR8, 0xc ;  /* 0x000000080d0c7291 */ /* 0x000fe2000f8e603f */
[----:B------:R-:W-:Y:S01]  /*1dd0*/  WARPGROUP.ARRIVE ;  /* 0x00000000000079c5 */ /* 0x000fe20000000000 */
[----:B------:R-:W-:Y:S01]  /*1de0*/  ULEA UR11, UR13, UR45, 0xc ;  /* 0x0000002d0d0b7291 */ /* 0x000fe2000f8e603f */
[----:B------:R-:W-:Y:S01]  /*1df0*/  UMOV UR7, 0x40000040 ;  /* 0x4000004000077882 */ /* 0x000fe20000000000 */
[----:B------:R-:W-:-:S03]  /*1e00*/  UMOV UR5, 0x40000040 ;  /* 0x4000004000057882 */ /* 0x000fc60000000000 */
[----:B------:R-:W-:Y:S02]  /*1e10*/  UMOV UR6, UR12 ;  /* 0x0000000c00067c82 */ /* 0x000fe40008000000 */
[----:B------:R-:W-:Y:S02]  /*1e20*/  UMOV UR4, UR11 ;  /* 0x0000000b00047c82 */ /* 0x000fe40008000000 */
[----:B------:R-:W-:Y:S01]  /*1e30*/  HGMMA.64x128x8.F32.TF32 R24, gdesc[UR4], R24, gsb0 ;  /* 0x05e00000041879f0 */ /* 0x000fe20008002818 */
[----:B------:R-:W-:Y:S02]  /*1e40*/  UIADD3 UR6, UR12, 0x2, URZ ;  /* 0x000000020c067890 */ /* 0x000fe4000fffe03f */
[----:B------:R-:W-:Y:S01]  /*1e50*/  UIADD3 UR4, UR11, 0x2, URZ ;  /* 0x000000020b047890 */ /* 0x000fe2000fffe03f */
[----:B------:R-:W-:Y:S01]  /*1e60*/  UMOV UR7, 0x40000040 ;  /* 0x4000004000077882 */ /* 0x000fe20000000000 */
[----:B------:R-:W-:Y:S01]  /*1e70*/  UMOV UR5, 0x40000040 ;  /* 0x4000004000057882 */ /* 0x000fe20000000000 */
[----:B------:R-:W-:-:S02]  /*1e80*/  WARPGROUP.DEPBAR.LE gsb0, 0x0 ;  /* 0x00008000000079c5 */ /* 0x000fc40000010000 */
        /* <DEDUP_REMOVED lines=99> */
[----:B------:R-:W-:Y:S03]  /*24c0*/  HGMMA.64x128x8.F32.TF32 R24, gdesc[UR4], R24, gsb0 ;  /* 0x05e00000041879f0 */ /* 0x000fe60008002818 */
[----:B------:R-:W-:Y:S02]  /*24d0*/  WARPGROUP.DEPBAR.LE gsb0, 0x0 ;  /* 0x00008000000079c5 */ /* 0x000fe40000010000 */
[----:B------:R-:W-:Y:S05]  /*24e0*/  @!P0 BRA `(.L_x_23) ;  /* 0x0000000000048947 */ /* 0x000fea0003800000 */
[----:B------:R-:W-:Y:S01]  /*24f0*/  BPT.TRAP 0x1 ;  /* 0x000000040000795c */ /* 0x000fe20000300000 */
.L_x_23:
[----:B------:R-:W-:Y:S01]  /*2500*/  ULEA UR10, UR9, UR10, 0x3 ;  /* 0x0000000a090a7291 */ /* 0x000fe2000f8e183f */
[----:B------:R-:W-:-:S03]  /*2510*/  ISETP.GT.U32.AND P1, PT, R18, 0x1, PT ;  /* 0x000000011200780c */ /* 0x000fc60003f24070 */
[----:B------:R-:W-:-:S04]  /*2520*/  UIADD3 UR10, UR10, 0x28, URZ ;  /* 0x000000280a0a7890 */ /* 0x000fc8000fffe03f */
[----:B------:R-:W-:-:S09]  /*2530*/  UPRMT UR10, URZ, 0x654, UR10 ;  /* 0x000006543f0a7896 */ /* 0x000fd2000800000a */
[----:B------:R-:W-:Y:S01]  /*2540*/  SYNCS.ARRIVE.TRANS64.RED.A1T0 RZ, [UR10], RZ ;  /* 0x000000ffffff79a7 */ /* 0x000fe2000810040a */
[----:B------:R-:W-:Y:S05]  /*2550*/  @P1 BRA `(.L_x_24) ;  /* 0x0000000000041947 */ /* 0x000fea0003800000 */
[----:B------:R-:W-:Y:S01]  /*2560*/  BPT.TRAP 0x1 ;  /* 0x000000040000795c */ /* 0x000fe20000300000 */
.L_x_24:
[----:B------:R-:W-:Y:S01]  /*2570*/  UIADD3 UR13, UR13, 0x1, URZ ;  /* 0x000000010d0d7890 */ /* 0x000fe2000fffe03f */
[C---:B------:R-:W-:Y:S01]  /*2580*/  ISETP.GT.AND P1, PT, R0.reuse, 0x1, PT ;  /* 0x000000010000780c */ /* 0x040fe20003f24270 */
[----:B------:R-:W-:Y:S01]  /*2590*/  UIADD3 UR9, UR9, 0x1, URZ ;  /* 0x0000000109097890 */ /* 0x000fe2000fffe03f */
[----:B------:R-:W-:Y:S01]  /*25a0*/  VIADD R0, R0, 0xffffffff ;  /* 0xffffffff00007836 */ /* 0x000fe20000000000 */
[----:B------:R-:W-:Y:S02]  /*25b0*/  UISETP.NE.AND UP0, UPT, UR13, 0x5, UPT ;  /* 0x000000050d00788c */ /* 0x000fe4000bf05270 */
[----:B------:R-:W-:Y:S02]  /*25c0*/  UISETP.NE.AND UP1, UPT, UR9, 0x5, UPT ;  /* 0x000000050900788c */ /* 0x000fe4000bf25270 */
[----:B------:R-:W-:Y:S02]  /*25d0*/  USEL UR4, URZ, 0x1, UP0 ;  /* 0x000000013f047887 */ /* 0x000fe40008000000 */
[----:B------:R-:W-:-:S02]  /*25e0*/  USEL UR13, UR13, URZ, UP0 ;  /* 0x0000003f0d0d7287 */ /* 0x000fc40008000000 */
[----:B------:R-:W-:Y:S02]  /*25f0*/  USEL UR9, UR9, URZ, UP1 ;  /* 0x0000003f09097287 */ /* 0x000fe40008800000 */
[----:B------:R-:W-:Y:S01]  /*2600*/  LOP3.LUT R5, R5, UR4, RZ, 0x3c, !PT ;  /* 0x0000000405057c12 */ /* 0x000fe2000f8e3cff */
[----:B------:R-:W-:Y:S09]  /*2610*/  @P1 BRA `(.L_x_25) ;  /* 0xfffffff400b41947 */ /* 0x000ff2000383ffff */
.L_x_18:
[----:B01----:R-:W0:Y:S02]  /*2620*/  LDC R0, c[0x0][0x28c] ;  /* 0x0000a300ff007b82 */ /* 0x003e240000000800 */
[----:B0-----:R-:W-:-:S13]  /*2630*/  ISETP.GE.AND P1, PT, R0, 0x1, PT ;  /* 0x000000010000780c */ /* 0x001fda0003f26270 */
[----:B------:R-:W-:Y:S05]  /*2640*/  @!P1 BRA `(.L_x_26) ;  /* 0x0000000000409947 */ /* 0x000fea0003800000 */
[----:B------:R-:W-:Y:S05]  /*2650*/  @!P0 BRA `(.L_x_27) ;  /* 0x0000000000048947 */ /* 0x000fea0003800000 */
[----:B------:R-:W-:Y:S01]  /*2660*/  BPT.TRAP 0x1 ;  /* 0x000000040000795c */ /* 0x000fe20000300000 */
.L_x_27:
[----:B------:R-:W0:Y:S01]  /*2670*/  S2UR UR7, SR_CgaCtaId ;  /* 0x00000000000779c3 */ /* 0x000e220000008800 */
[----:B------:R-:W-:Y:S01]  /*2680*/  UIADD3 UR6, UR44, UR42, URZ ;  /* 0x0000002a2c067290 */ /* 0x000fe2000fffe03f */
[----:B------:R-:W-:-:S03]  /*2690*/  ISETP.GT.U32.AND P0, PT, R18, 0x1, PT ;  /* 0x000000011200780c */ /* 0x000fc60003f04070 */
[----:B------:R-:W-:-:S04]  /*26a0*/  UIMAD.WIDE.U32 UR4, UR6, -0x33333333, URZ ;  /* 0xcccccccd060478a5 */ /* 0x000fc8000f8e003f */
[----:B------:R-:W-:-:S03]  /*26b0*/  USHF.R.U32.HI UR4, URZ, 0x2, UR5 ;  /* 0x000000023f047899 */ /* 0x000fc60008011605 */
[----:B------:R-:W-:Y:S01]  /*26c0*/  UMOV UR5, 0x400 ;  /* 0x0000040000057882 */ /* 0x000fe20000000000 */
[----:B------:R-:W-:Y:S02]  /*26d0*/  UIMAD UR6, UR4, -0x5, UR6 ;  /* 0xfffffffb040678a4 */ /* 0x000fe4000f8e0206 */
[----:B0-----:R-:W-:-:S04]  /*26e0*/  ULEA UR5, UR7, UR5, 0x18 ;  /* 0x0000000507057291 */ /* 0x001fc8000f8ec03f */
[----:B------:R-:W-:-:S04]  /*26f0*/  ULEA UR6, UR6, UR5, 0x3 ;  /* 0x0000000506067291 */ /* 0x000fc8000f8e183f */
[----:B------:R-:W-:-:S04]  /*2700*/  UIADD3 UR6, UR6, 0x28, URZ ;  /* 0x0000002806067890 */ /* 0x000fc8000fffe03f */
[----:B------:R-:W-:-:S09]  /*2710*/  UPRMT UR6, URZ, 0x654, UR6 ;  /* 0x000006543f067896 */ /* 0x000fd20008000006 */
[----:B------:R-:W-:Y:S01]  /*2720*/  SYNCS.ARRIVE.TRANS64.RED.A1T0 RZ, [UR6], RZ ;  /* 0x000000ffffff79a7 */ /* 0x000fe20008100406 */
[----:B------:R-:W-:Y:S05]  /*2730*/  @P0 BRA `(.L_x_26) ;  /* 0x0000000000040947 */ /* 0x000fea0003800000 */
[----:B------:R-:W-:Y:S01]  /*2740*/  BPT.TRAP 0x1 ;  /* 0x000000040000795c */ /* 0x000fe20000300000 */
.L_x_26:
[----:B------:R-:W-:Y:S01]  /*2750*/  IMAD.SHL.U32 R6, R100, 0x80, RZ ;  /* 0x0000008064067824 */ /* 0x000fe200078e00ff */
[----:B------:R-:W-:Y:S01]  /*2760*/  UIADD3 UR42, UR43, UR42, URZ ;  /* 0x0000002a2b2a7290 */ /* 0x000fe2000fffe03f */
[----:B------:R-:W-:Y:S01]  /*2770*/  SHF.R.S32.HI R11, RZ, 0x1f, R99 ;  /* 0x0000001fff0b7819 */ /* 0x000fe20000011463 */
[----:B------:R-:W-:Y:S01]  /*2780*/  UISETP.GE.U32.AND UP1, UPT, UR43, 0x5, UPT ;  /* 0x000000052b00788c */ /* 0x000fe2000bf26070 */
[----:B------:R-:W-:Y:S01]  /*2790*/  IMAD.SHL.U32 R10, R101, 0x80, RZ ;  /* 0x00000080650a7824 */ /* 0x000fe200078e00ff */
[----:B------:R-:W-:Y:S01]  /*27a0*/  ULDC UR7, c[0x0][0x288] ;  /* 0x0000a20000077ab9 */ /* 0x000fe20000000800 */
[C---:B------:R-:W-:Y:S01]  /*27b0*/  LOP3.LUT R8, R6.reuse, 0x6, R93, 0xf8, !PT ;  /* 0x0000000606087812 */ /* 0x040fe200078ef85d */
[----:B------:R-:W-:Y:S01]  /*27c0*/  UISETP.GT.U32.AND UP0, UPT, UR42, 0x4, UPT ;  /* 0x000000042a00788c */ /* 0x000fe2000bf04070 */
[----:B------:R-:W-:Y:S01]  /*27d0*/  ISETP.GE.AND P0, PT, R6, UR7, PT ;  /* 0x0000000706007c0c */ /* 0x000fe2000bf06270 */
[----:B------:R-:W-:Y:S01]  /*27e0*/  ULDC.64 UR4, c[0x0][0x5d0] ;  /* 0x0001740000047ab9 */ /* 0x000fe20000000a00 */
[--C-:B------:R-:W-:Y:S01]  /*27f0*/  SHF.R.S32.HI R9, RZ, 0x1f, R8.reuse ;  /* 0x0000001fff097819 */ /* 0x100fe20000011408 */
[----:B------:R-:W-:Y:S01]  /*2800*/  ULDC UR10, c[0x0][0x284] ;  /* 0x0000a100000a7ab9 */ /* 0x000fe20000000800 */
[----:B------:R-:W-:Y:S01]  /*2810*/  IMAD R0, R11, UR4, RZ ;  /* 0x000000040b007c24 */ /* 0x000fe2000f8e02ff */
[----:B------:R-:W-:Y:S01]  /*2820*/  UISETP.LT.U32.AND UP0, UPT, UR43, 0x5, UP0 ;  /* 0x000000052b00788c */ /* 0x000fe20008701070 */
[----:B------:R-:W-:Y:S01]  /*2830*/  ISETP.GE.OR P0, PT, R10, UR10, P0 ;  /* 0x0000000a0a007c0c */ /* 0x000fe20008706670 */
[----:B------:R-:W-:Y:S01]  /*2840*/  IMAD.WIDE.U32 R4, R99, UR4, R8 ;  /* 0x0000000463047c25 */ /* 0x000fe2000f8e0008 */
[----:B------:R-:W-:Y:S01]  /*2850*/  ULDC.64 UR8, c[0x0][0x5c8] ;  /* 0x0001720000087ab9 */ /* 0x000fe20000000a00 */
[----:B------:R-:W-:-:S02]  /*2860*/  USEL UR6, URZ, 0x1, !UP0 ;  /* 0x000000013f067887 */ /* 0x000fc4000c000000 */
[----:B------:R-:W-:Y:S01]  /*2870*/  IMAD R3, R99, UR5, R0 ;  /* 0x0000000563037c24 */ /* 0x000fe2000f8e0200 */
[----:B------:R-:W-:Y:S01]  /*2880*/  @UP1 UIMAD.WIDE.U32 UR4, UR42, -0x33333333, URZ ;  /* 0xcccccccd2a0418a5 */ /* 0x000fe2000f8e003f */
[----:B------:R-:W-:Y:S01]  /*2890*/  IMAD.WIDE R100, R101, 0x80, R22 ;  /* 0x0000008065647825 */ /* 0x000fe200078e0216 */
[----:B------:R-:W-:Y:S02]  /*28a0*/  ULOP3.LUT UR36, UR36, UR6, URZ, 0x3c, !UPT ;  /* 0x0000000624247292 */ /* 0x000fe4000f8e3c3f */
[----:B------:R-:W-:Y:S01]  /*28b0*/  @UP1 USHF.R.U32.HI UR4, URZ, 0x2, UR5 ;  /* 0x000000023f041899 */ /* 0x000fe20008011605 */
[----:B------:R-:W-:Y:S02]  /*28c0*/  IMAD.IADD R5, R5, 0x1, R3 ;  /* 0x0000000105057824 */ /* 0x000fe400078e0203 */
[----:B------:R-:W-:Y:S01]  /*28d0*/  IMAD R3, R101, UR8, RZ ;  /* 0x0000000865037c24 */ /* 0x000fe2000f8e02ff */
[----:B------:R-:W-:Y:S01]  /*28e0*/  @UP1 ULOP3.LUT UR36, UR36, 0x1, UR4, 0x78, !UPT ;  /* 0x0000000124241892 */ /* 0x000fe2000f8e7804 */
[----:B------:R-:W-:-:S04]  /*28f0*/  IMAD.WIDE.U32 R102, R100, UR8, R4 ;  /* 0x0000000864667c25 */ /* 0x000fc8000f8e0004 */
[----:B------:R-:W-:Y:S02]  /*2900*/  IMAD R7, R100, UR9, R3 ;  /* 0x0000000964077c24 */ /* 0x000fe4000f8e0203 */
[----:B------:R-:W-:Y:S01]  /*2910*/  IMAD.MOV.U32 R0, RZ, RZ, -0x1 ;  /* 0xffffffffff007424 */ /* 0x000fe200078e00ff */
[----:B------:R-:W-:Y:S06]  /*2920*/  @P0 BRA `(.L_x_28) ;  /* 0x0000004000100947 */ /* 0x000fec0003800000 */
[----:B-----5:R-:W-:Y:S01]  /*2930*/  FSETP.NEU.AND P1, PT, R88, RZ, PT ;  /* 0x000000ff5800720b */ /* 0x020fe20003f2d000 */
[----:B------:R-:W-:Y:S01]  /*2940*/  IMAD.IADD R4, R89, 0x1, -R6 ;  /* 0x0000000159047824 */ /* 0x000fe200078e0a06 */
[----:B------:R-:W-:Y:S01]  /*2950*/  BSSY B0, `(.L_x_28) ;  /* 0x0000401000007945 */ /* 0x000fe20003800000 */
[----:B------:R-:W-:Y:S02]  /*2960*/  IMAD.IADD R3, R97, 0x1, -R10 ;  /* 0x0000000161037824 */ /* 0x000fe400078e0a0a */
[----:B------:R-:W-:Y:S01]  /*2970*/  IMAD.IADD R113, R103, 0x1, R7 ;  /* 0x0000000167717824 */ /* 0x000fe200078e0207 */
[----:B------:R-:W-:-:S04]  /*2980*/  ISETP.GT.AND P0, PT, R4, RZ, PT ;  /* 0x000000ff0400720c */ /* 0x000fc80003f04270 */
[----:B------:R-:W-:-:S03]  /*2990*/  ISETP.GT.AND P2, PT, R3, RZ, P0 ;  /* 0x000000ff0300720c */ /* 0x000fc60000744270 */
[----:B------:R-:W-:Y:S10]  /*29a0*/  @!P1 BRA `(.L_x_29) ;  /* 0x0000002c001c9947 */ /* 0x000ff40003800000 */
[----:B------:R-:W0:Y:S01]  /*29b0*/  LDC.64 R106, c[0x0][0x5b8] ;  /* 0x00016e00ff6a7b82 */ /* 0x000e220000000a00 */
[----:B------:R-:W-:-:S07]  /*29c0*/  ULDC.64 UR4, c[0x0][0x5c0] ;  /* 0x0001700000047ab9 */ /* 0x000fce0000000a00 */
[----:B------:R-:W1:Y:S08]  /*29d0*/  LDC.64 R108, c[0x0][0x5b0] ;  /* 0x00016c00ff6c7b82 */ /* 0x000e700000000a00 */
[----:B------:R-:W2:Y:S01]  /*29e0*/  LDC.64 R110, c[0x0][0x5a8] ;  /* 0x00016a00ff6e7b82 */ /* 0x000ea20000000a00 */
[-C--:B0-----:R-:W-:Y:S02]  /*29f0*/  IMAD R6, R11, R106.reuse, RZ ;  /* 0x0000006a0b067224 */ /* 0x081fe400078e02ff */
[----:B------:R-:W-:-:S04]  /*2a00*/  IMAD.WIDE.U32 R104, R99, R106, R8 ;  /* 0x0000006a63687225 */ /* 0x000fc800078e0008 */
[----:B------:R-:W-:Y:S02]  /*2a10*/  IMAD R103, R99, R107, R6 ;  /* 0x0000006b63677224 */ /* 0x000fe400078e0206 */
[-C--:B-1----:R-:W-:Y:S02]  /*2a20*/  IMAD R5, R101, R108.reuse, RZ ;  /* 0x0000006c65057224 */ /* 0x082fe400078e02ff */
[----:B------:R-:W-:Y:S02]  /*2a30*/  IMAD.IADD R13, R105, 0x1, R103 ;  /* 0x00000001690d7824 */ /* 0x000fe400078e0267 */
[----:B------:R-:W-:Y:S02]  /*2a40*/  IMAD.MOV.U32 R12, RZ, RZ, R104 ;  /* 0x000000ffff0c7224 */ /* 0x000fe400078e0068 */
[C---:B------:R-:W-:Y:S02]  /*2a50*/  IMAD R101, R100.reuse, R109, R5 ;  /* 0x0000006d64657224 */ /* 0x040fe400078e0205 */
[----:B------:R-:W-:-:S04]  /*2a60*/  IMAD.WIDE.U32 R6, R100, R108, R12 ;  /* 0x0000006c64067225 */ /* 0x000fc800078e000c */
[----:B------:R-:W-:Y:S01]  /*2a70*/  IMAD.IADD R5, R7, 0x1, R101 ;  /* 0x0000000107057824 */ /* 0x000fe200078e0265 */
[----:B--2---:R-:W-:-:S04]  /*2a80*/  LEA R14, P1, R6, R110, 0x2 ;  /* 0x0000006e060e7211 */ /* 0x004fc800078210ff */
[----:B------:R-:W-:-:S05]  /*2a90*/  LEA.HI.X R15, R6, R111, R5, 0x2, P1 ;  /* 0x0000006f060f7211 */ /* 0x000fca00008f1405 */
[----:B------:R0:W2:Y:S01]  /*2aa0*/  @P2 LDG.E.LTC128B R5, desc[UR40][R14.64] ;  /* 0x000000280e052981 */ /* 0x0000a2000c1e1920 */
[----:B------:R-:W-:Y:S01]  /*2ab0*/  LEA R10, P3, R102, UR4, 0x2 ;  /* 0x00000004660a7c11 */ /* 0x000fe2000f8610ff */
[----:B------:R-:W-:Y:S01]  /*2ac0*/  IMAD.WIDE.U32 R6, R100, R108, R8 ;  /* 0x0000006c64067225 */ /* 0x000fe200078e0008 */
[----:B------:R-:W-:Y:S01]  /*2ad0*/  ISETP.GT.AND P1, PT, R4, 0x1, PT ;  /* 0x000000010400780c */ /* 0x000fe20003f24270 */
[----:B------:R-:W-:Y:S02]  /*2ae0*/  BSSY B1, `(.L_x_30) ;  /* 0x0000012000017945 */ /* 0x000fe40003800000 */
[----:B------:R-:W-:Y:S02]  /*2af0*/  IMAD.IADD R7, R101, 0x1, R7 ;  /* 0x0000000165077824 */ /* 0x000fe400078e0207 */
[----:B------:R-:W-:Y:S01]  /*2b00*/  IMAD.WIDE.U32 R20, R99, R106, R6 ;  /* 0x0000006a63147225 */ /* 0x000fe200078e0006 */
[----:B0-----:R-:W-:-:S03]  /*2b10*/  SHF.L.U64.HI R15, R108, 0x3, R109 ;  /* 0x000000036c0f7819 */ /* 0x001fc6000001026d */
[----:B------:R-:W-:Y:S01]  /*2b20*/  IMAD.IADD R7, R103, 0x1, R21 ;  /* 0x0000000167077824 */ /* 0x000fe200078e0215 */
[----:B------:R-:W-:Y:S01]  /*2b30*/  LEA R6, P4, R20, R110, 0x2 ;  /* 0x0000006e14067211 */ /* 0x000fe200078810ff */
[----:B------:R-:W-:-:S03]  /*2b40*/  IMAD.SHL.U32 R14, R108, 0x8, RZ ;  /* 0x000000086c0e7824 */ /* 0x000fc600078e00ff */
[----:B------:R-:W-:Y:S01]  /*2b50*/  LEA.HI.X R7, R20, R111, R7, 0x2, P4 ;  /* 0x0000006f14077211 */ /* 0x000fe200020f1407 */
[----:B------:R-:W-:Y:S01]  /*2b60*/  IMAD.WIDE.U32 R20, R100, R108, R14 ;  /* 0x0000006c64147225 */ /* 0x000fe200078e000e */
[----:B--2---:R-:W-:-:S05]  /*2b70*/  LOP3.LUT R11, R5, 0xffffe000, RZ, 0xc0, !PT ;  /* 0xffffe000050b7812 */ /* 0x004fca00078ec0ff */
[----:B------:R-:W-:-:S04]  /*2b80*/  FMUL R11, R11, R88 ;  /* 0x000000580b0b7220 */ /* 0x000fc80000400000 */
[----:B------:R-:W-:Y:S01]  /*2b90*/  FFMA R107, R24, R19, R11 ;  /* 0x00000013186b7223 */ /* 0x000fe2000000000b */
[----:B------:R-:W-:Y:S02]  /*2ba0*/  LEA.HI.X R11, R102, UR5, R113, 0x2, P3 ;  /* 0x00000005660b7c11 */ /* 0x000fe400098f1471 */
[----:B------:R-:W-:Y:S02]  /*2bb0*/  ISETP.GT.AND P3, PT, R3, RZ, P1 ;  /* 0x000000ff0300720c */ /* 0x000fe40000f64270 */
[----:B------:R-:W-:-:S05]  /*2bc0*/  F2FP.TF32.F32.PACK_B R107, R107 ;  /* 0x0000006bff6b723e */ /* 0x000fca00024050ff */
[----:B------:R0:W-:Y:S06]  /*2bd0*/  @P2 STG.E desc[UR40][R10.64], R107 ;  /* 0x0000006b0a002986 */ /* 0x0001ec000c101928 */
[----:B------:R-:W-:Y:S05]  /*2be0*/  @!P3 BRA `(.L_x_31) ;  /* 0x000000000004b947 */ /* 0x000fea0003800000 */
[----:B------:R1:W5:Y:S02]  /*2bf0*/  LDG.E.LTC128B R5, desc[UR40][R6.64+0x4] ;  /* 0x0000042806057981 */ /* 0x000364000c1e1920 */
.L_x_31:
[----:B------:R-:W-:Y:S05]  /*2c00*/  BSYNC B1 ;  /* 0x0000000000017941 */ /* 0x000fea0003800000 */
.L_x_30:
[----:B-----5:R-:W-:Y:S01]  /*2c10*/  LOP3.LUT R15, R5, 0xffffe000, RZ, 0xc0, !PT ;  /* 0xffffe000050f7812 */ /* 0x020fe200078ec0ff */
[----:B------:R-:W-:Y:S01]  /*2c20*/  IMAD.IADD R101, R101, 0x1, R21 ;  /* 0x0000000165657824 */ /* 0x000fe200078e0215 */
[----:B------:R-:W-:Y:S01]  /*2c30*/  IADD3 R104, P2, R104, R20, RZ ;  /* 0x0000001468687210 */ /* 0x000fe20007f5e0ff */
[----:B------:R-:W-:Y:S01]  /*2c40*/  IMAD.MOV.U32 R24, RZ, RZ, R5 ;  /* 0x000000ffff187224 */ /* 0x000fe200078e0005 */
[----:B------:R-:W-:Y:S01]  /*2c50*/  ISETP.GT.AND P0, PT, R3, 0x8, P0 ;  /* 0x000000080300780c */ /* 0x000fe20000704270 */
[----:B------:R-:W-:Y:S02]  /*2c60*/  FMUL R12, R15, R88 ;  /* 0x000000580f0c7220 */ /* 0x000fe40000400000 */
[----:B------:R-:W-:Y:S01]  /*2c70*/  IMAD.X R13, R101, 0x1, R13, P2 ;  /* 0x00000001650d7824 */ /* 0x000fe200010e060d */
[----:B------:R-:W-:Y:S01]  /*2c80*/  LEA R14, P2, R104, R110, 0x2 ;  /* 0x0000006e680e7211 */ /* 0x000fe200078410ff */
[----:B------:R-:W-:-:S03]  /*2c90*/  FFMA R25, R25, R19, R12 ;  /* 0x0000001319197223 */ /* 0x000fc6000000000c */
[----:B------:R-:W-:Y:S02]  /*2ca0*/  LEA.HI.X R15, R104, R111, R13, 0x2, P2 ;  /* 0x0000006f680f7211 */ /* 0x000fe400010f140d */
[----:B------:R-:W-:-:S05]  /*2cb0*/  F2FP.TF32.F32.PACK_B R25, R25 ;  /* 0x00000019ff19723e */ /* 0x000fca00024050ff */
[----:B------:R2:W-:Y:S04]  /*2cc0*/  @P3 STG.E desc[UR40][R10.64+0x4], R25 ;  /* 0x000004190a003986 */ /* 0x0005e8000c101928 */
[----:B------:R-:W3:Y:S01]  /*2cd0*/  @P0 LDG.E.LTC128B R24, desc[UR40][R14.64] ;  /* 0x000000280e180981 */ /* 0x000ee2000c1e1920 */
[----:B------:R-:W-:Y:S01]  /*2ce0*/  IADD3 R20, P2, R8, R20, RZ ;  /* 0x0000001408147210 */ /* 0x000fe20007f5e0ff */
[----:B------:R-:W-:Y:S01]  /*2cf0*/  BSSY B1, `(.L_x_32) ;  /* 0x0000011000017945 */ /* 0x000fe20003800000 */
[----:B------:R-:W-:-:S03]  /*2d00*/  ISETP.GT.AND P1, PT, R3, 0x8, P1 ;  /* 0x000000080300780c */ /* 0x000fc60000f24270 */
[----:B------:R-:W-:Y:S01]  /*2d10*/  IMAD.X R21, R9, 0x1, R101, P2 ;  /* 0x0000000109157824 */ /* 0x000fe200010e0665 */
[C---:B------:R-:W-:Y:S02]  /*2d20*/  SHF.L.U64.HI R9, R92.reuse, 0x2, R91 ;  /* 0x000000025c097819 */ /* 0x040fe4000001025b */
[----:B------:R-:W-:Y:S01]  /*2d30*/  LEA R12, P2, R92, R10, 0x2 ;  /* 0x0000000a5c0c7211 */ /* 0x000fe200078410ff */
[----:B------:R-:W-:-:S04]  /*2d40*/  IMAD.WIDE.U32 R20, R99, R106, R20 ;  /* 0x0000006a63147225 */ /* 0x000fc800078e0014 */
[----:B------:R-:W-:Y:S01]  /*2d50*/  IMAD.X R13, R9, 0x1, R11, P2 ;  /* 0x00000001090d7824 */ /* 0x000fe200010e060b */
[----:B------:R-:W-:Y:S02]  /*2d60*/  LEA R8, P3, R20, R110, 0x2 ;  /* 0x0000006e14087211 */ /* 0x000fe400078610ff */
[----:B---3--:R-:W-:-:S05]  /*2d70*/  LOP3.LUT R5, R24, 0xffffe000, RZ, 0xc0, !PT ;  /* 0xffffe00018057812 */ /* 0x008fca00078ec0ff */
[----:B------:R-:W-:-:S04]  /*2d80*/  FMUL R5, R5, R88 ;  /* 0x0000005805057220 */ /* 0x000fc80000400000 */
[----:B------:R-:W-:Y:S01]  /*2d90*/  FFMA R99, R26, R19, R5 ;  /* 0x000000131a637223 */ /* 0x000fe20000000005 */
[----:B------:R-:W-:-:S04]  /*2da0*/  IMAD.IADD R5, R103, 0x1, R21 ;  /* 0x0000000167057824 */ /* 0x000fc800078e0215 */
[----:B------:R-:W-:Y:S02]  /*2db0*/  F2FP.TF32.F32.PACK_B R99, R99 ;  /* 0x00000063ff63723e */ /* 0x000fe400024050ff */
[----:B------:R-:W-:-:S03]  /*2dc0*/  LEA.HI.X R9, R20, R111, R5, 0x2, P3 ;  /* 0x0000006f14097211 */ /* 0x000fc600018f1405 */
[----:B------:R2:W-:Y:S01]  /*2dd0*/  @P0 STG.E desc[UR40][R12.64], R99 ;  /* 0x000000630c000986 */ /* 0x0005e2000c101928 */
[----:B------:R-:W-:Y:S05]  /*2de0*/  @!P1 BRA `(.L_x_33) ;  /* 0x0000000000049947 */ /* 0x000fea0003800000 */
[----:B------:R3:W5:Y:S02]  /*2df0*/  LDG.E.LTC128B R24, desc[UR40][R8.64+0x4] ;  /* 0x0000042808187981 */ /* 0x000764000c1e1920 */
.L_x_33:
[----:B------:R-:W-:Y:S05]  /*2e00*/  BSYNC B1 ;  /* 0x0000000000017941 */ /* 0x000fea0003800000 */
.L_x_32:
[----:B-----5:R-:W-:Y:S01]  /*2e10*/  LOP3.LUT R5, R24, 0xffffe000, RZ, 0xc0, !PT ;  /* 0xffffe00018057812 */ /* 0x020fe200078ec0ff */
[----:B------:R-:W-:Y:S01]  /*2e20*/  BSSY B1, `(.L_x_34) ;  /* 0x0000009000017945 */ /* 0x000fe20003800000 */
[----:B------:R-:W-:-:S03]  /*2e30*/  ISETP.GT.AND P0, PT, R4, 0x8, PT ;  /* 0x000000080400780c */ /* 0x000fc60003f04270 */
[----:B------:R-:W-:Y:S01]  /*2e40*/  FMUL R14, R5, R88 ;  /* 0x00000058050e7220 */ /* 0x000fe20000400000 */
[----:B------:R-:W-:-:S03]  /*2e50*/  ISETP.GT.AND P2, PT, R3, RZ, P0 ;  /* 0x000000ff0300720c */ /* 0x000fc60000744270 */
[----:B------:R-:W-:-:S05]  /*2e60*/  FFMA R27, R27, R19, R14 ;  /* 0x000000131b1b7223 */ /* 0x000fca000000000e */
[----:B------:R-:W-:-:S05]  /*2e70*/  F2FP.TF32.F32.PACK_B R27, R27 ;  /* 0x0000001bff1b723e */ /* 0x000fca00024050ff */
[----:B------:R4:W-:Y:S01]  /*2e80*/  @P1 STG.E desc[UR40][R12.64+0x4], R27 ;  /* 0x0000041b0c001986 */ /* 0x0009e2000c101928 */
[----:B------:R-:W-:Y:S05]  /*2e90*/  @!P2 BRA `(.L_x_35) ;  /* 0x000000000004a947 */ /* 0x000fea0003800000 */
[----:B------:R0:W5:Y:S02]  /*2ea0*/  LDG.E.LTC128B R24, desc[UR40][R6.64+0x20] ;  /* 0x0000202806187981 */ /* 0x000164000c1e1920 */
.L_x_35:
[----:B------:R-:W-:Y:S05]  /*2eb0*/  BSYNC B1 ;  /* 0x0000000000017941 */ /* 0x000fea0003800000 */
.L_x_34:
        /* <DEDUP_REMOVED lines=10> */
.L_x_37:
[----:B------:R-:W-:Y:S05]  /*2f60*/  BSYNC B1 ;  /* 0x0000000000017941 */ /* 0x000fea0003800000 */
.L_x_36:
[----:B0----5:R-:W-:Y:S01]  /*2f70*/  LOP3.LUT R5, R24, 0xffffe000, RZ, 0xc0, !PT ;  /* 0xffffe00018057812 */ /* 0x021fe200078ec0ff */
[----:B------:R-:W-:Y:S01]  /*2f80*/  BSSY B1, `(.L_x_38) ;  /* 0x0000008000017945 */ /* 0x000fe20003800000 */
[----:B------:R-:W-:-:S03]  /*2f90*/  ISETP.GT.AND P0, PT, R3, 0x8, P0 ;  /* 0x000000080300780c */ /* 0x000fc60000704270 */
[----:B------:R-:W-:-:S04]  /*2fa0*/  FMUL R14, R5, R88 ;  /* 0x00000058050e7220 */ /* 0x000fc80000400000 */
[----:B------:R-:W-:-:S05]  /*2fb0*/  FFMA R29, R29, R19, R14 ;  /* 0x000000131d1d7223 */ /* 0x000fca000000000e */
[----:B------:R-:W-:-:S05]  /*2fc0*/  F2FP.TF32.F32.PACK_B R29, R29 ;  /* 0x0000001dff1d723e */ /* 0x000fca00024050ff */
[----:B------:R0:W-:Y:S01]  /*2fd0*/  @P3 STG.E desc[UR40][R10.64+0x24], R29 ;  /* 0x0000241d0a003986 */ /* 0x0001e2000c101928 */
[----:B------:R-:W-:Y:S05]  /*2fe0*/  @!P0 BRA `(.L_x_39) ;  /* 0x0000000000048947 */ /* 0x000fea0003800000 */
[----:B------:R0:W5:Y:S02]  /*2ff0*/  LDG.E.LTC128B R24, desc[UR40][R8.64+0x20] ;  /* 0x0000202808187981 */ /* 0x000164000c1e1920 */
.L_x_39:
[----:B------:R-:W-:Y:S05]  /*3000*/  BSYNC B1 ;  /* 0x0000000000017941 */ /* 0x000fea0003800000 */
.L_x_38:
[----:B-----5:R-:W-:Y:S01]  /*3010*/  LOP3.LUT R5, R24, 0xffffe000, RZ, 0xc0, !PT ;  /* 0xffffe00018057812 */ /* 0x020fe200078ec0ff */
        /* <DEDUP_REMOVED lines=8> */
.L_x_41:
[----:B------:R-:W-:Y:S05]  /*30a0*/  BSYNC B1 ;  /* 0x0000000000017941 */ /* 0x000fea0003800000 */
.L_x_40:
[----:B0----5:R-:W-:Y:S01]  /*30b0*/  LOP3.LUT R5, R24, 0xffffe000, RZ, 0xc0, !PT ;  /* 0xffffe00018057812 */ /* 0x021fe200078ec0ff */
        /* <DEDUP_REMOVED lines=9> */
.L_x_43:
[----:B------:R-:W-:Y:S05]  /*3150*/  BSYNC B1 ;  /* 0x0000000000017941 */ /* 0x000fea0003800000 */
.L_x_42:
        /* <DEDUP_REMOVED lines=10> */
.L_x_45:
[----:B------:R-:W-:Y:S05]  /*3200*/  BSYNC B1 ;  /* 0x0000000000017941 */ /* 0x000fea0003800000 */
.L_x_44:
        /* <DEDUP_REMOVED lines=9> */
.L_x_47:
[----:B------:R-:W-:Y:S05]  /*32a0*/  BSYNC B1 ;  /* 0x0000000000017941 */ /* 0x000fea0003800000 */
.L_x_46:
        /* <DEDUP_REMOVED lines=9> */
.L_x_49:
[----:B------:R-:W-:Y:S05]  /*3340*/  BSYNC B1 ;  /* 0x0000000000017941 */ /* 0x000fea0003800000 */
.L_x_48:
        /* <DEDUP_REMOVED lines=10> */
.L_x_51:
[----:B------:R-:W-:Y:S05]  /*33f0*/  BSYNC B1 ;  /* 0x0000000000017941 */ /* 0x000fea0003800000 */
.L_x_50:
        /* <DEDUP_REMOVED lines=10> */
.L_x_53:
[----:B------:R-:W-:Y:S05]  /*34a0*/  BSYNC B1 ;  /* 0x0000000000017941 */ /* 0x000fea0003800000 */
.L_x_52:
        /* <DEDUP_REMOVED lines=9> */
.L_x_55:
[----:B------:R-:W-:Y:S05]  /*3540*/  BSYNC B1 ;  /* 0x0000000000017941 */ /* 0x000fea0003800000 */
.L_x_54:
        /* <DEDUP_REMOVED lines=9> */
.L_x_57:
[----:B------:R-:W-:Y:S05]  /*35e0*/  BSYNC B1 ;  /* 0x0000000000017941 */ /* 0x000fea0003800000 */
.L_x_56:
        /* <DEDUP_REMOVED lines=10> */
.L_x_59:
[----:B------:R-:W-:Y:S05]  /*3690*/  BSYNC B1 ;  /* 0x0000000000017941 */ /* 0x000fea0003800000 */
.L_x_58:
        /* <DEDUP_REMOVED lines=10> */
.L_x_61:
[----:B------:R-:W-:Y:S05]  /*3740*/  BSYNC B1 ;  /* 0x0000000000017941 */ /* 0x000fea0003800000 */
.L_x_60:
        /* <DEDUP_REMOVED lines=9> */
.L_x_63:
[----:B------:R-:W-:Y:S05]  /*37e0*/  BSYNC B1 ;  /* 0x0000000000017941 */ /* 0x000fea0003800000 */
.L_x_62:
        /* <DEDUP_REMOVED lines=9> */
.L_x_65:
[----:B------:R-:W-:Y:S05]  /*3880*/  BSYNC B1 ;  /* 0x0000000000017941 */ /* 0x000fea0003800000 */
.L_x_64:
        /* <DEDUP_REMOVED lines=10> */
.L_x_67:
[----:B------:R-:W-:Y:S05]  /*3930*/  BSYNC B1 ;  /* 0x0000000000017941 */ /* 0x000fea0003800000 */
.L_x_66:
        /* <DEDUP_REMOVED lines=10> */
.L_x_69:
[----:B------:R-:W-:Y:S05]  /*39e0*/  BSYNC B1 ;  /* 0x0000000000017941 */ /* 0x000fea0003800000 */
.L_x_68:
        /* <DEDUP_REMOVED lines=9> */
.L_x_71:
[----:B------:R-:W-:Y:S05]  /*3a80*/  BSYNC B1 ;  /* 0x0000000000017941 */ /* 0x000fea0003800000 */
.L_x_70:
        /* <DEDUP_REMOVED lines=9> */
.L_x_73:
[----:B------:R-:W-:Y:S05]  /*3b20*/  BSYNC B1 ;  /* 0x0000000000017941 */ /* 0x000fea0003800000 */
.L_x_72:
        /* <DEDUP_REMOVED lines=10> */
.L_x_75:
[----:B------:R-:W-:Y:S05]  /*3bd0*/  BSYNC B1 ;  /* 0x0000000000017941 */ /* 0x000fea0003800000 */
.L_x_74:
        /* <DEDUP_REMOVED lines=10> */
.L_x_77:
[----:B------:R-:W-:Y:S05]  /*3c80*/  BSYNC B1 ;  /* 0x0000000000017941 */ /* 0x000fea0003800000 */
.L_x_76:
        /* <DEDUP_REMOVED lines=9> */
.L_x_79:
[----:B------:R-:W-:Y:S05]  /*3d20*/  BSYNC B1 ;  /* 0x0000000000017941 */ /* 0x000fea0003800000 */
.L_x_78:
        /* <DEDUP_REMOVED lines=9> */
.L_x_81:
[----:B------:R-:W-:Y:S05]  /*3dc0*/  BSYNC B1 ;  /* 0x0000000000017941 */ /* 0x000fea0003800000 */
.L_x_80:
        /* <DEDUP_REMOVED lines=10> */
.L_x_83:
[----:B------:R-:W-:Y:S05]  /*3e70*/  BSYNC B1 ;  /* 0x0000000000017941 */ /* 0x000fea0003800000 */
.L_x_82:
        /* <DEDUP_REMOVED lines=10> */
.L_x_85:
[----:B------:R-:W-:Y:S05]  /*3f20*/  BSYNC B1 ;  /* 0x0000000000017941 */ /* 0x000fea0003800000 */
.L_x_84:
        /* <DEDUP_REMOVED lines=9> */
.L_x_87:
[----:B------:R-:W-:Y:S05]  /*3fc0*/  BSYNC B1 ;  /* 0x0000000000017941 */ /* 0x000fea0003800000 */
.L_x_86:
        /* <DEDUP_REMOVED lines=9> */
.L_x_89:
[----:B------:R-:W-:Y:S05]  /*4060*/  BSYNC B1 ;  /* 0x0000000000017941 */ /* 0x000fea0003800000 */
.L_x_88:
        /* <DEDUP_REMOVED lines=10> */
.L_x_91:
[----:B------:R-:W-:Y:S05]  /*4110*/  BSYNC B1 ;  /* 0x0000000000017941 */ /* 0x000fea0003800000 */
.L_x_90:
        /* <DEDUP_REMOVED lines=10> */
.L_x_93:
[----:B------:R-:W-:Y:S05]  /*41c0*/  BSYNC B1 ;  /* 0x0000000000017941 */ /* 0x000fea0003800000 */
.L_x_92:
        /* <DEDUP_REMOVED lines=9> */
.L_x_95:
[----:B------:R-:W-:Y:S05]  /*4260*/  BSYNC B1 ;  /* 0x0000000000017941 */ /* 0x000fea0003800000 */
.L_x_94:
        /* <DEDUP_REMOVED lines=9> */
.L_x_97:
[----:B------:R-:W-:Y:S05]  /*4300*/  BSYNC B1 ;  /* 0x0000000000017941 */ /* 0x000fea0003800000 */
.L_x_96:
        /* <DEDUP_REMOVED lines=10> */
.L_x_99:
[----:B------:R-:W-:Y:S05]  /*43b0*/  BSYNC B1 ;  /* 0x0000000000017941 */ /* 0x000fea0003800000 */
.L_x_98:
        /* <DEDUP_REMOVED lines=10> */
.L_x_101:
[----:B------:R-:W-:Y:S05]  /*4460*/  BSYNC B1 ;  /* 0x0000000000017941 */ /* 0x000fea0003800000 */
.L_x_100:
        /* <DEDUP_REMOVED lines=9> */
.L_x_103:
[----:B------:R-:W-:Y:S05]  /*4500*/  BSYNC B1 ;  /* 0x0000000000017941 */ /* 0x000fea0003800000 */
.L_x_102:
        /* <DEDUP_REMOVED lines=9> */
.L_x_105:
[----:B------:R-:W-:Y:S05]  /*45a0*/  BSYNC B1 ;  /* 0x0000000000017941 */ /* 0x000fea0003800000 */
.L_x_104:
        /* <DEDUP_REMOVED lines=10> */
.L_x_107:
[----:B------:R-:W-:Y:S05]  /*4650*/  BSYNC B1 ;  /* 0x0000000000017941 */ /* 0x000fea0003800000 */
.L_x_106:
        /* <DEDUP_REMOVED lines=10> */
.L_x_109:
[----:B------:R-:W-:Y:S05]  /*4700*/  BSYNC B1 ;  /* 0x0000000000017941 */ /* 0x000fea0003800000 */
.L_x_108:
        /* <DEDUP_REMOVED lines=9> */
.L_x_111:
[----:B------:R-:W-:Y:S05]  /*47a0*/  BSYNC B1 ;  /* 0x0000000000017941 */ /* 0x000fea0003800000 */
.L_x_110:
        /* <DEDUP_REMOVED lines=9> */
.L_x_113:
[----:B------:R-:W-:Y:S05]  /*4840*/  BSYNC B1 ;  /* 0x0000000000017941 */ /* 0x000fea0003800000 */
.L_x_112:
        /* <DEDUP_REMOVED lines=10> */
.L_x_115:
[----:B------:R-:W-:Y:S05]  /*48f0*/  BSYNC B1 ;  /* 0x0000000000017941 */ /* 0x000fea0003800000 */
.L_x_114:
        /* <DEDUP_REMOVED lines=10> */
.L_x_117:
[----:B------:R-:W-:Y:S05]  /*49a0*/  BSYNC B1 ;  /* 0x0000000000017941 */ /* 0x000fea0003800000 */
.L_x_116:
        /* <DEDUP_REMOVED lines=9> */
.L_x_119:
[----:B------:R-:W-:Y:S05]  /*4a40*/  BSYNC B1 ;  /* 0x0000000000017941 */ /* 0x000fea0003800000 */
.L_x_118:
        /* <DEDUP_REMOVED lines=9> */
.L_x_121:
[----:B------:R-:W-:Y:S05]  /*4ae0*/  BSYNC B1 ;  /* 0x0000000000017941 */ /* 0x000fea0003800000 */
.L_x_120:
        /* <DEDUP_REMOVED lines=10> */
.L_x_123:
[----:B------:R-:W-:Y:S05]  /*4b90*/  BSYNC B1 ;  /* 0x0000000000017941 */ /* 0x000fea0003800000 */
.L_x_122:
        /* <DEDUP_REMOVED lines=10> */
.L_x_125:
[----:B------:R-:W-:Y:S05]  /*4c40*/  BSYNC B1 ;  /* 0x0000000000017941 */ /* 0x000fea0003800000 */
.L_x_124:
        /* <DEDUP_REMOVED lines=9> */
.L_x_127:
[----:B------:R-:W-:Y:S05]  /*4ce0*/  BSYNC B1 ;  /* 0x0000000000017941 */ /* 0x000fea0003800000 */
.L_x_126:
        /* <DEDUP_REMOVED lines=9> */
.L_x_129:
[----:B------:R-:W-:Y:S05]  /*4d80*/  BSYNC B1 ;  /* 0x0000000000017941 */ /* 0x000fea0003800000 */
.L_x_128:
        /* <DEDUP_REMOVED lines=10> */
.L_x_131:
[----:B------:R-:W-:Y:S05]  /*4e30*/  BSYNC B1 ;  /* 0x0000000000017941 */ /* 0x000fea0003800000 */
.L_x_130:
        /* <DEDUP_REMOVED lines=10> */
.L_x_133:
[----:B------:R-:W-:Y:S05]  /*4ee0*/  BSYNC B1 ;  /* 0x0000000000017941 */ /* 0x000fea0003800000 */
.L_x_132:
        /* <DEDUP_REMOVED lines=9> */
.L_x_135:
[----:B------:R-:W-:Y:S05]  /*4f80*/  BSYNC B1 ;  /* 0x0000000000017941 */ /* 0x000fea0003800000 */
.L_x_134:
        /* <DEDUP_REMOVED lines=9> */
.L_x_137:
[----:B------:R-:W-:Y:S05]  /*5020*/  BSYNC B1 ;  /* 0x0000000000017941 */ /* 0x000fea0003800000 */
.L_x_136:
        /* <DEDUP_REMOVED lines=10> */
.L_x_139:
[----:B------:R-:W-:Y:S05]  /*50d0*/  BSYNC B1 ;  /* 0x0000000000017941 */ /* 0x000fea0003800000 */
.L_x_138:
        /* <DEDUP_REMOVED lines=10> */
.L_x_141:
[----:B------:R-:W-:Y:S05]  /*5180*/  BSYNC B1 ;  /* 0x0000000000017941 */ /* 0x000fea0003800000 */
.L_x_140:
        /* <DEDUP_REMOVED lines=9> */
.L_x_143:
[----:B------:R-:W-:Y:S05]  /*5220*/  BSYNC B1 ;  /* 0x0000000000017941 */ /* 0x000fea0003800000 */
.L_x_142:
        /* <DEDUP_REMOVED lines=9> */
.L_x_145:
[----:B------:R-:W-:Y:S05]  /*52c0*/  BSYNC B1 ;  /* 0x0000000000017941 */ /* 0x000fea0003800000 */
.L_x_144:
        /* <DEDUP_REMOVED lines=10> */
.L_x_147:
[----:B------:R-:W-:Y:S05]  /*5370*/  BSYNC B1 ;  /* 0x0000000000017941 */ /* 0x000fea0003800000 */
.L_x_146:
[----:B-----5:R-:W-:Y:S01]  /*5380*/  LOP3.LUT R5, R24, 0xffffe000, RZ, 0xc0, !PT ;  /* 0xffffe00018057812 */ /* 0x020fe200078ec0ff */
[----:B------:R-:W-:Y:S01]  /*5390*/  BSSY B1, `(.L_x_148) ;  /* 0x000000b000017945 */ /* 0x000fe20003800000 */
[----:B------:R-:W-:Y:S01]  /*53a0*/  ISETP.GT.AND P1, PT, R4, 0x79, PT ;  /* 0x000000790400780c */ /* 0x000fe20003f24270 */
[----:B------:R-:W-:Y:S02]  /*53b0*/  @P2 IMAD.MOV.U32 R4, RZ, RZ, R10 ;  /* 0x000000ffff042224 */ /* 0x000fe400078e000a */
[----:B------:R-:W-:Y:S01]  /*53c0*/  FMUL R5, R5, R88 ;  /* 0x0000005805057220 */ /* 0x000fe20000400000 */
[----:B------:R-:W-:-:S03]  /*53d0*/  ISETP.GT.AND P3, PT, R3, RZ, P1 ;  /* 0x000000ff0300720c */ /* 0x000fc60000f64270 */
[----:B------:R-:W-:Y:S01]  /*53e0*/  FFMA R15, R84, R19, R5 ;  /* 0x00000013540f7223 */ /* 0x000fe20000000005 */
[----:B------:R-:W-:-:S04]  /*53f0*/  @P2 IMAD.MOV.U32 R5, RZ, RZ, R11 ;  /* 0x000000ffff052224 */ /* 0x000fc800078e000b */
[----:B------:R-:W-:-:S05]  /*5400*/  F2FP.TF32.F32.PACK_B R15, R15 ;  /* 0x0000000fff0f723e */ /* 0x000fca00024050ff */
[----:B------:R0:W-:Y:S01]  /*5410*/  @P2 STG.E desc[UR40][R4.64+0x1e0], R15 ;  /* 0x0001e00f04002986 */ /* 0x0001e2000c101928 */
[----:B------:R-:W-:Y:S05]  /*5420*/  @!P3 BRA `(.L_x_149) ;  /* 0x000000000004b947 */ /* 0x000fea0003800000 */
[----:B------:R0:W5:Y:S02]  /*5430*/  LDG.E.LTC128B R24, desc[UR40][R6.64+0x1e4] ;  /* 0x0001e42806187981 */ /* 0x000164000c1e1920 */
.L_x_149:
[----:B------:R-:W-:Y:S05]  /*5440*/  BSYNC B1 ;  /* 0x0000000000017941 */ /* 0x000fea0003800000 */
.L_x_148:
        /* <DEDUP_REMOVED lines=9> */
.L_x_151:
[----:B------:R-:W-:Y:S05]  /*54e0*/  BSYNC B1 ;  /* 0x0000000000017941 */ /* 0x000fea0003800000 */
.L_x_150:
[----:B-----5:R-:W-:Y:S01]  /*54f0*/  LOP3.LUT R5, R24, 0xffffe000, RZ, 0xc0, !PT ;  /* 0xffffe00018057812 */ /* 0x020fe200078ec0ff */
[----:B------:R-:W-:Y:S01]  /*5500*/  @P0 IMAD.MOV.U32 R4, RZ, RZ, R12 ;  /* 0x000000ffff040224 */ /* 0x000fe200078e000c */
[----:B------:R-:W-:Y:S01]  /*5510*/  ISETP.GT.AND P1, PT, R3, 0x8, P1 ;  /* 0x000000080300780c */ /* 0x000fe20000f24270 */
[----:B------:R-:W-:Y:S02]  /*5520*/  BSSY B1, `(.L_x_152) ;  /* 0x0000008000017945 */ /* 0x000fe40003800000 */
[----:B------:R-:W-:-:S04]  /*5530*/  FMUL R5, R5, R88 ;  /* 0x0000005805057220 */ /* 0x000fc80000400000 */
[----:B-1----:R-:W-:Y:S01]  /*5540*/  FFMA R7, R86, R19, R5 ;  /* 0x0000001356077223 */ /* 0x002fe20000000005 */
[----:B------:R-:W-:-:S04]  /*5550*/  @P0 IMAD.MOV.U32 R5, RZ, RZ, R13 ;  /* 0x000000ffff050224 */ /* 0x000fc800078e000d */
[----:B------:R-:W-:-:S05]  /*5560*/  F2FP.TF32.F32.PACK_B R7, R7 ;  /* 0x00000007ff07723e */ /* 0x000fca00024050ff */
[----:B------:R1:W-:Y:S01]  /*5570*/  @P0 STG.E desc[UR40][R4.64+0x1e0], R7 ;  /* 0x0001e00704000986 */ /* 0x0003e2000c101928 */
[----:B------:R-:W-:Y:S05]  /*5580*/  @!P1 BRA `(.L_x_153) ;  /* 0x0000000000049947 */ /* 0x000fea0003800000 */
[----:B------:R0:W5:Y:S02]  /*5590*/  LDG.E.LTC128B R24, desc[UR40][R8.64+0x1e4] ;  /* 0x0001e42808187981 */ /* 0x000164000c1e1920 */
.L_x_153:
[----:B------:R-:W-:Y:S05]  /*55a0*/  BSYNC B1 ;  /* 0x0000000000017941 */ /* 0x000fea0003800000 */
.L_x_152:
[----:B------:R-:W-:Y:S05]  /*55b0*/  @!P1 BRA `(.L_x_154) ;  /* 0x0000001000e89947 */ /* 0x000fea0003800000 */
[----:B-----5:R-:W-:-:S05]  /*55c0*/  LOP3.LUT R3, R24, 0xffffe000, RZ, 0xc0, !PT ;  /* 0xffffe00018037812 */ /* 0x020fca00078ec0ff */
[----:B-1----:R-:W-:-:S04]  /*55d0*/  FMUL R4, R3, R88 ;  /* 0x0000005803047220 */ /* 0x002fc80000400000 */
[----:B------:R-:W-:-:S05]  /*55e0*/  FFMA R87, R87, R19, R4 ;  /* 0x0000001357577223 */ /* 0x000fca0000000004 */
[----:B------:R-:W-:-:S05]  /*55f0*/  F2FP.TF32.F32.PACK_B R87, R87 ;  /* 0x00000057ff57723e */ /* 0x000fca00024050ff */
[----:B------:R1:W-:Y:S01]  /*5600*/  STG.E desc[UR40][R12.64+0x1e4], R87 ;  /* 0x0001e4570c007986 */ /* 0x0003e2000c101928 */
[----:B------:R-:W-:Y:S05]  /*5610*/  BRA `(.L_x_154) ;  /* 0x0000001000d07947 */ /* 0x000fea0003800000 */
.L_x_29:
[----:B------:R-:W-:Y:S01]  /*5620*/  ISETP.GT.AND P4, PT, R4, 0x1, PT ;  /* 0x000000010400780c */ /* 0x000fe20003f84270 */
[----:B------:R-:W-:Y:S01]  /*5630*/  ULDC.64 UR4, c[0x0][0x5c0] ;  /* 0x0001700000047ab9 */ /* 0x000fe20000000a00 */
[-C--:B------:R-:W-:Y:S01]  /*5640*/  FMUL R5, R24, R19.reuse ;  /* 0x0000001318057220 */ /* 0x080fe20000400000 */
[----:B------:R-:W-:Y:S01]  /*5650*/  LEA R6, P3, R102, UR4, 0x2 ;  /* 0x0000000466067c11 */ /* 0x000fe2000f8610ff */
[-C--:B------:R-:W-:Y:S01]  /*5660*/  FMUL R25, R25, R19.reuse ;  /* 0x0000001319197220 */ /* 0x080fe20000400000 */
[----:B------:R-:W-:Y:S01]  /*5670*/  ISETP.GT.AND P1, PT, R3, RZ, P4 ;  /* 0x000000ff0300720c */ /* 0x000fe20002724270 */
[-C--:B------:R-:W-:Y:S01]  /*5680*/  FMUL R11, R26, R19.reuse ;  /* 0x000000131a0b7220 */ /* 0x080fe20000400000 */
[----:B------:R-:W-:Y:S01]  /*5690*/  LEA.HI.X R7, R102, UR5, R113, 0x2, P3 ;  /* 0x0000000566077c11 */ /* 0x000fe200098f1471 */
[----:B------:R-:W-:Y:S01]  /*56a0*/  FMUL R27, R27, R19 ;  /* 0x000000131b1b7220 */ /* 0x000fe20000400000 */
[----:B------:R-:W-:Y:S01]  /*56b0*/  F2FP.TF32.F32.PACK_B R5, R5 ;  /* 0x00000005ff05723e */ /* 0x000fe200024050ff */
[----:B------:R-:W-:Y:S01]  /*56c0*/  FMUL R29, R29, R19 ;  /* 0x000000131d1d7220 */ /* 0x000fe20000400000 */
[----:B------:R-:W-:Y:S01]  /*56d0*/  F2FP.TF32.F32.PACK_B R25, R25 ;  /* 0x00000019ff19723e */ /* 0x000fe200024050ff */
[-C--:B------:R-:W-:Y:S01]  /*56e0*/  FMUL R31, R31, R19.reuse ;  /* 0x000000131f1f7220 */ /* 0x080fe20000400000 */
[C---:B------:R-:W-:Y:S01]  /*56f0*/  SHF.L.U64.HI R9, R92.reuse, 0x2, R91 ;  /* 0x000000025c097819 */ /* 0x040fe2000001025b */
[----:B------:R0:W-:Y:S01]  /*5700*/  @P2 STG.E desc[UR40][R6.64], R5 ;  /* 0x0000000506002986 */ /* 0x0001e2000c101928 */
[----:B------:R-:W-:Y:S01]  /*5710*/  LEA R8, P3, R92, R6, 0x2 ;  /* 0x000000065c087211 */ /* 0x000fe200078610ff */
[-C--:B------:R-:W-:Y:S01]  /*5720*/  FMUL R13, R32, R19.reuse ;  /* 0x00000013200d7220 */ /* 0x080fe20000400000 */
[C---:B------:R-:W-:Y:S01]  /*5730*/  ISETP.GT.AND P2, PT, R4.reuse, 0x8, PT ;  /* 0x000000080400780c */ /* 0x040fe20003f44270 */
[----:B------:R-:W-:Y:S01]  /*5740*/  @P1 STG.E desc[UR40][R6.64+0x4], R25 ;  /* 0x0000041906001986 */ /* 0x000fe2000c101928 */
[----:B------:R-:W-:Y:S01]  /*5750*/  ISETP.GT.AND P1, PT, R4, 0x9, PT ;  /* 0x000000090400780c */ /* 0x000fe20003f24270 */
[----:B------:R-:W-:Y:S01]  /*5760*/  IMAD.X R9, R9, 0x1, R7, P3 ;  /* 0x0000000109097824 */ /* 0x000fe200018e0607 */
[----:B------:R-:W-:Y:S01]  /*5770*/  ISETP.GT.AND P0, PT, R3, 0x8, P0 ;  /* 0x000000080300780c */ /* 0x000fe20000704270 */
[-C--:B------:R-:W-:Y:S01]  /*5780*/  FMUL R33, R33, R19.reuse ;  /* 0x0000001321217220 */ /* 0x080fe20000400000 */
[----:B------:R-:W-:Y:S01]  /*5790*/  ISETP.GT.AND P4, PT, R3, 0x8, P4 ;  /* 0x000000080300780c */ /* 0x000fe20002784270 */
[-C--:B------:R-:W-:Y:S01]  /*57a0*/  FMUL R35, R35, R19.reuse ;  /* 0x0000001323237220 */ /* 0x080fe20000400000 */
[C---:B------:R-:W-:Y:S01]  /*57b0*/  ISETP.GT.AND P5, PT, R3.reuse, RZ, P2 ;  /* 0x000000ff0300720c */ /* 0x040fe200017a4270 */
[-C--:B0-----:R-:W-:Y:S01]  /*57c0*/  FMUL R5, R28, R19.reuse ;  /* 0x000000131c057220 */ /* 0x081fe20000400000 */
[----:B------:R-:W-:Y:S01]  /*57d0*/  ISETP.GT.AND P3, PT, R3, RZ, P1 ;  /* 0x000000ff0300720c */ /* 0x000fe20000f64270 */
[----:B------:R-:W-:Y:S01]  /*57e0*/  FMUL R37, R37, R19 ;  /* 0x0000001325257220 */ /* 0x000fe20000400000 */
[----:B------:R-:W-:Y:S01]  /*57f0*/  F2FP.TF32.F32.PACK_B R11, R11 ;  /* 0x0000000bff0b723e */ /* 0x000fe200024050ff */
[----:B------:R-:W-:Y:S01]  /*5800*/  FMUL R39, R39, R19 ;  /* 0x0000001327277220 */ /* 0x000fe20000400000 */
[----:B------:R-:W-:Y:S01]  /*5810*/  F2FP.TF32.F32.PACK_B R27, R27 ;  /* 0x0000001bff1b723e */ /* 0x000fe200024050ff */
[----:B------:R-:W-:Y:S01]  /*5820*/  FMUL R41, R41, R19 ;  /* 0x0000001329297220 */ /* 0x000fe20000400000 */
[----:B------:R-:W-:Y:S01]  /*5830*/  F2FP.TF32.F32.PACK_B R5, R5 ;  /* 0x00000005ff05723e */ /* 0x000fe200024050ff */
[----:B------:R0:W-:Y:S01]  /*5840*/  @P0 STG.E desc[UR40][R8.64], R11 ;  /* 0x0000000b08000986 */ /* 0x0001e2000c101928 */
[----:B------:R-:W-:Y:S01]  /*5850*/  F2FP.TF32.F32.PACK_B R29, R29 ;  /* 0x0000001dff1d723e */ /* 0x000fe200024050ff */
[-C--:B------:R-:W-:Y:S01]  /*5860*/  FMUL R43, R43, R19.reuse ;  /* 0x000000132b2b7220 */ /* 0x080fe20000400000 */
[C---:B------:R-:W-:Y:S01]  /*5870*/  ISETP.GT.AND P0, PT, R4.reuse, 0x10, PT ;  /* 0x000000100400780c */ /* 0x040fe20003f04270 */
[----:B------:R-:W-:Y:S01]  /*5880*/  @P4 STG.E desc[UR40][R8.64+0x4], R27 ;  /* 0x0000041b08004986 */ /* 0x000fe2000c101928 */
[----:B------:R-:W-:Y:S01]  /*5890*/  ISETP.GT.AND P2, PT, R3, 0x8, P2 ;  /* 0x000000080300780c */ /* 0x000fe20001744270 */
[-C--:B------:R-:W-:Y:S01]  /*58a0*/  FMUL R45, R45, R19.reuse ;  /* 0x000000132d2d7220 */ /* 0x080fe20000400000 */
[C---:B------:R-:W-:Y:S01]  /*58b0*/  ISETP.GT.AND P1, PT, R3.reuse, 0x8, P1 ;  /* 0x000000080300780c */ /* 0x040fe20000f24270 */
[----:B------:R1:W-:Y:S01]  /*58c0*/  @P5 STG.E desc[UR40][R6.64+0x20], R5 ;  /* 0x0000200506005986 */ /* 0x0003e2000c101928 */
[----:B------:R-:W-:Y:S01]  /*58d0*/  ISETP.GT.AND P5, PT, R3, RZ, P0 ;  /* 0x000000ff0300720c */ /* 0x000fe200007a4270 */
[----:B------:R-:W-:Y:S01]  /*58e0*/  FMUL R47, R47, R19 ;  /* 0x000000132f2f7220 */ /* 0x000fe20000400000 */
[----:B------:R-:W-:Y:S01]  /*58f0*/  F2FP.TF32.F32.PACK_B R31, R31 ;  /* 0x0000001fff1f723e */ /* 0x000fe200024050ff */
[----:B------:R-:W-:Y:S01]  /*5900*/  @P3 STG.E desc[UR40][R6.64+0x24], R29 ;  /* 0x0000241d06003986 */ /* 0x000fe2000c101928 */
[----:B------:R-:W-:Y:S01]  /*5910*/  ISETP.GT.AND P3, PT, R4, 0x11, PT ;  /* 0x000000110400780c */ /* 0x000fe20003f64270 */
[----:B0-----:R-:W-:Y:S01]  /*5920*/  FMUL R11, R30, R19 ;  /* 0x000000131e0b7220 */ /* 0x001fe20000400000 */
[----:B------:R-:W-:Y:S01]  /*5930*/  F2FP.TF32.F32.PACK_B R13, R13 ;  /* 0x0000000dff0d723e */ /* 0x000fe200024050ff */
[-C--:B------:R-:W-:Y:S01]  /*5940*/  FMUL R49, R49, R19.reuse ;  /* 0x0000001331317220 */ /* 0x080fe20000400000 */
[----:B------:R-:W-:Y:S01]  /*5950*/  ISETP.GT.AND P4, PT, R3, RZ, P3 ;  /* 0x000000ff0300720c */ /* 0x000fe20001f84270 */
[----:B------:R-:W-:Y:S01]  /*5960*/  FMUL R51, R51, R19 ;  /* 0x0000001333337220 */ /* 0x000fe20000400000 */
[----:B------:R-:W-:Y:S01]  /*5970*/  F2FP.TF32.F32.PACK_B R11, R11 ;  /* 0x0000000bff0b723e */ /* 0x000fe200024050ff */
[----:B-1----:R-:W-:Y:S01]  /*5980*/  FMUL R5, R34, R19 ;  /* 0x0000001322057220 */ /* 0x002fe20000400000 */
[----:B------:R-:W-:Y:S01]  /*5990*/  F2FP.TF32.F32.PACK_B R33, R33 ;  /* 0x00000021ff21723e */ /* 0x000fe200024050ff */
[-C--:B------:R-:W-:Y:S01]  /*59a0*/  FMUL R53, R53, R19.reuse ;  /* 0x0000001335357220 */ /* 0x080fe20000400000 */
[----:B------:R-:W-:Y:S01]  /*59b0*/  ISETP.GT.AND P0, PT, R3, 0x8, P0 ;  /* 0x000000080300780c */ /* 0x000fe20000704270 */
[----:B------:R0:W-:Y:S01]  /*59c0*/  @P2 STG.E desc[UR40][R8.64+0x20], R11 ;  /* 0x0000200b08002986 */ /* 0x0001e2000c101928 */
[C---:B------:R-:W-:Y:S01]  /*59d0*/  ISETP.GT.AND P2, PT, R4.reuse, 0x19, PT ;  /* 0x000000190400780c */ /* 0x040fe20003f44270 */
[----:B------:R-:W-:Y:S01]  /*59e0*/  FMUL R55, R55, R19 ;  /* 0x0000001337377220 */ /* 0x000fe20000400000 */
[----:B------:R-:W-:Y:S01]  /*59f0*/  F2FP.TF32.F32.PACK_B R5, R5 ;  /* 0x00000005ff05723e */ /* 0x000fe200024050ff */
[----:B------:R-:W-:Y:S01]  /*5a00*/  @P1 STG.E desc[UR40][R8.64+0x24], R31 ;  /* 0x0000241f08001986 */ /* 0x000fe2000c101928 */
[----:B------:R-:W-:Y:S01]  /*5a10*/  ISETP.GT.AND P1, PT, R4, 0x18, PT ;  /* 0x000000180400780c */ /* 0x000fe20003f24270 */
[----:B------:R-:W-:Y:S01]  /*5a20*/  FMUL R57, R57, R19 ;  /* 0x0000001339397220 */ /* 0x000fe20000400000 */
[----:B------:R-:W-:Y:S01]  /*5a30*/  F2FP.TF32.F32.PACK_B R35, R35 ;  /* 0x00000023ff23723e */ /* 0x000fe200024050ff */
[----:B------:R1:W-:Y:S01]  /*5a40*/  @P5 STG.E desc[UR40][R6.64+0x40], R13 ;  /* 0x0000400d06005986 */ /* 0x0003e2000c101928 */
[----:B------:R-:W-:Y:S01]  /*5a50*/  ISETP.GT.AND P5, PT, R3, RZ, P1 ;  /* 0x000000ff0300720c */ /* 0x000fe20000fa4270 */
[----:B------:R-:W-:Y:S01]  /*5a60*/  FMUL R59, R59, R19 ;  /* 0x000000133b3b7220 */ /* 0x000fe20000400000 */
[----:B------:R-:W-:Y:S01]  /*5a70*/  F2FP.TF32.F32.PACK_B R37, R37 ;  /* 0x00000025ff25723e */ /* 0x000fe200024050ff */
[----:B------:R-:W-:Y:S01]  /*5a80*/  @P4 STG.E desc[UR40][R6.64+0x44], R33 ;  /* 0x0000442106004986 */ /* 0x000fe2000c101928 */
[C---:B------:R-:W-:Y:S01]  /*5a90*/  ISETP.GT.AND P4, PT, R3.reuse, 0x8, P3 ;  /* 0x000000080300780c */ /* 0x040fe20001f84270 */
[-C--:B0-----:R-:W-:Y:S01]  /*5aa0*/  FMUL R11, R36, R19.reuse ;  /* 0x00000013240b7220 */ /* 0x081fe20000400000 */
[----:B------:R-:W-:Y:S01]  /*5ab0*/  ISETP.GT.AND P3, PT, R3, RZ, P2 ;  /* 0x000000ff0300720c */ /* 0x000fe20001764270 */
[----:B------:R0:W-:Y:S01]  /*5ac0*/  @P0 STG.E desc[UR40][R8.64+0x40], R5 ;  /* 0x0000400508000986 */ /* 0x0001e2000c101928 */
[----:B------:R-:W-:Y:S01]  /*5ad0*/  ISETP.GT.AND P0, PT, R4, 0x20, PT ;  /* 0x000000200400780c */ /* 0x000fe20003f04270 */
[----:B------:R-:W-:Y:S01]  /*5ae0*/  FMUL R61, R61, R19 ;  /* 0x000000133d3d7220 */ /* 0x000fe20000400000 */
[----:B------:R-:W-:Y:S01]  /*5af0*/  F2FP.TF32.F32.PACK_B R11, R11 ;  /* 0x0000000bff0b723e */ /* 0x000fe200024050ff */
[-C--:B-1----:R-:W-:Y:S01]  /*5b00*/  FMUL R13, R40, R19.reuse ;  /* 0x00000013280d7220 */ /* 0x082fe20000400000 */
[----:B------:R-:W-:Y:S01]  /*5b10*/  ISETP.GT.AND P1, PT, R3, 0x8, P1 ;  /* 0x000000080300780c */ /* 0x000fe20000f24270 */
[----:B------:R-:W-:Y:S01]  /*5b20*/  FMUL R63, R63, R19 ;  /* 0x000000133f3f7220 */ /* 0x000fe20000400000 */
[----:B------:R-:W-:Y:S01]  /*5b30*/  F2FP.TF32.F32.PACK_B R39, R39 ;  /* 0x00000027ff27723e */ /* 0x000fe200024050ff */
[----:B------:R-:W-:Y:S01]  /*5b40*/  FMUL R65, R65, R19 ;  /* 0x0000001341417220 */ /* 0x000fe20000400000 */
[----:B------:R-:W-:Y:S01]  /*5b50*/  F2FP.TF32.F32.PACK_B R13, R13 ;  /* 0x0000000dff0d723e */ /* 0x000fe200024050ff */
[----:B------:R-:W-:Y:S01]  /*5b60*/  @P4 STG.E desc[UR40][R8.64+0x44], R35 ;  /* 0x0000442308004986 */ /* 0x000fe2000c101928 */
[C---:B------:R-:W-:Y:S01]  /*5b70*/  ISETP.GT.AND P4, PT, R3.reuse, 0x8, P2 ;  /* 0x000000080300780c */ /* 0x040fe20001784270 */
[-C--:B0-----:R-:W-:Y:S01]  /*5b80*/  FMUL R5, R38, R19.reuse ;  /* 0x0000001326057220 */ /* 0x081fe20000400000 */
[C---:B------:R-:W-:Y:S01]  /*5b90*/  ISETP.GT.AND P2, PT, R4.reuse, 0x21, PT ;  /* 0x000000210400780c */ /* 0x040fe20003f44270 */
[----:B------:R0:W-:Y:S01]  /*5ba0*/  @P5 STG.E desc[UR40][R6.64+0x60], R11 ;  /* 0x0000600b06005986 */ /* 0x0001e2000c101928 */
[----:B------:R-:W-:Y:S01]  /*5bb0*/  ISETP.GT.AND P5, PT, R3, RZ, P0 ;  /* 0x000000ff0300720c */ /* 0x000fe200007a4270 */
[----:B------:R-:W-:Y:S01]  /*5bc0*/  FMUL R67, R67, R19 ;  /* 0x0000001343437220 */ /* 0x000fe20000400000 */
[----:B------:R-:W-:Y:S01]  /*5bd0*/  F2FP.TF32.F32.PACK_B R5, R5 ;  /* 0x00000005ff05723e */ /* 0x000fe200024050ff */
[----:B------:R-:W-:Y:S01]  /*5be0*/  @P3 STG.E desc[UR40][R6.64+0x64], R37 ;  /* 0x0000642506003986 */ /* 0x000fe2000c101928 */
[----:B------:R-:W-:Y:S01]  /*5bf0*/  ISETP.GT.AND P3, PT, R3, RZ, P2 ;  /* 0x000000ff0300720c */ /* 0x000fe20001764270 */
[----:B------:R-:W-:Y:S01]  /*5c00*/  FMUL R69, R69, R19 ;  /* 0x0000001345457220 */ /* 0x000fe20000400000 */
[----:B------:R-:W-:Y:S01]  /*5c10*/  F2FP.TF32.F32.PACK_B R41, R41 ;  /* 0x00000029ff29723e */ /* 0x000fe200024050ff */
[----:B------:R1:W-:Y:S01]  /*5c20*/  @P1 STG.E desc[UR40][R8.64+0x60], R5 ;  /* 0x0000600508001986 */ /* 0x0003e2000c101928 */
[----:B------:R-:W-:Y:S01]  /*5c30*/  ISETP.GT.AND P1, PT, R4, 0x28, PT ;  /* 0x000000280400780c */ /* 0x000fe20003f24270 */
[-C--:B------:R-:W-:Y:S01]  /*5c40*/  FMUL R71, R71, R19.reuse ;  /* 0x0000001347477220 */ /* 0x080fe20000400000 */
[C---:B------:R-:W-:Y:S01]  /*5c50*/  ISETP.GT.AND P0, PT, R3.reuse, 0x8, P0 ;  /* 0x000000080300780c */ /* 0x040fe20000704270 */
[----:B------:R-:W-:Y:S01]  /*5c60*/  @P4 STG.E desc[UR40][R8.64+0x64], R39 ;  /* 0x0000642708004986 */ /* 0x000fe2000c101928 */
[C---:B------:R-:W-:Y:S01]  /*5c70*/  ISETP.GT.AND P4, PT, R3.reuse, 0x8, P2 ;  /* 0x000000080300780c */ /* 0x040fe20001784270 */
[-C--:B0-----:R-:W-:Y:S01]  /*5c80*/  FMUL R11, R44, R19.reuse ;  /* 0x000000132c0b7220 */ /* 0x081fe20000400000 */
[----:B------:R-:W-:Y:S01]  /*5c90*/  ISETP.GT.AND P2, PT, R4, 0x29, PT ;  /* 0x000000290400780c */ /* 0x000fe20003f44270 */
[----:B------:R0:W-:Y:S01]  /*5ca0*/  @P5 STG.E desc[UR40][R6.64+0x80], R13 ;  /* 0x0000800d06005986 */ /* 0x0001e2000c101928 */
[----:B------:R-:W-:Y:S01]  /*5cb0*/  ISETP.GT.AND P5, PT, R3, RZ, P1 ;  /* 0x000000ff0300720c */ /* 0x000fe20000fa4270 */
[----:B------:R-:W-:Y:S01]  /*5cc0*/  FMUL R73, R73, R19 ;  /* 0x0000001349497220 */ /* 0x000fe20000400000 */
[----:B------:R-:W-:Y:S01]  /*5cd0*/  F2FP.TF32.F32.PACK_B R43, R43 ;  /* 0x0000002bff2b723e */ /* 0x000fe200024050ff */
[-C--:B-1----:R-:W-:Y:S01]  /*5ce0*/  FMUL R5, R42, R19.reuse ;  /* 0x000000132a057220 */ /* 0x082fe20000400000 */
[----:B------:R-:W-:Y:S01]  /*5cf0*/  @P3 STG.E desc[UR40][R6.64+0x84], R41 ;  /* 0x0000842906003986 */ /* 0x000fe2000c101928 */
[----:B------:R-:W-:Y:S01]  /*5d00*/  ISETP.GT.AND P3, PT, R3, RZ, P2 ;  /* 0x000000ff0300720c */ /* 0x000fe20001764270 */
[----:B------:R-:W-:Y:S01]  /*5d10*/  FMUL R75, R75, R19 ;  /* 0x000000134b4b7220 */ /* 0x000fe20000400000 */
[----:B------:R-:W-:Y:S01]  /*5d20*/  F2FP.TF32.F32.PACK_B R11, R11 ;  /* 0x0000000bff0b723e */ /* 0x000fe200024050ff */
[----:B------:R-:W-:Y:S01]  /*5d30*/  FMUL R77, R77, R19 ;  /* 0x000000134d4d7220 */ /* 0x000fe20000400000 */
[----:B------:R-:W-:Y:S01]  /*5d40*/  F2FP.TF32.F32.PACK_B R5, R5 ;  /* 0x00000005ff05723e */ /* 0x000fe200024050ff */
[----:B------:R-:W-:Y:S01]  /*5d50*/  FMUL R79, R79, R19 ;  /* 0x000000134f4f7220 */ /* 0x000fe20000400000 */
[----:B------:R-:W-:Y:S01]  /*5d60*/  F2FP.TF32.F32.PACK_B R45, R45 ;  /* 0x0000002dff2d723e */ /* 0x000fe200024050ff */
[-C--:B0-----:R-:W-:Y:S01]  /*5d70*/  FMUL R13, R48, R19.reuse ;  /* 0x00000013300d7220 */ /* 0x081fe20000400000 */
[----:B------:R-:W-:Y:S01]  /*5d80*/  ISETP.GT.AND P1, PT, R3, 0x8, P1 ;  /* 0x000000080300780c */ /* 0x000fe20000f24270 */
[----:B------:R0:W-:Y:S01]  /*5d90*/  @P0 STG.E desc[UR40][R8.64+0x80], R5 ;  /* 0x0000800508000986 */ /* 0x0001e2000c101928 */
[----:B------:R-:W-:Y:S01]  /*5da0*/  ISETP.GT.AND P0, PT, R4, 0x30, PT ;  /* 0x000000300400780c */ /* 0x000fe20003f04270 */
[----:B------:R-:W-:Y:S01]  /*5db0*/  FMUL R81, R81, R19 ;  /* 0x0000001351517220 */ /* 0x000fe20000400000 */
[----:B------:R-:W-:Y:S01]  /*5dc0*/  F2FP.TF32.F32.PACK_B R47, R47 ;  /* 0x0000002fff2f723e */ /* 0x000fe200024050ff */
[----:B------:R-:W-:Y:S01]  /*5dd0*/  @P4 STG.E desc[UR40][R8.64+0x84], R43 ;  /* 0x0000842b08004986 */ /* 0x000fe2000c101928 */
[C---:B------:R-:W-:Y:S01]  /*5de0*/  ISETP.GT.AND P4, PT, R3.reuse, 0x8, P2 ;  /* 0x000000080300780c */ /* 0x040fe20001784270 */
[-C--:B------:R-:W-:Y:S01]  /*5df0*/  FMUL R15, R82, R19.reuse ;  /* 0x00000013520f7220 */ /* 0x080fe20000400000 */
[----:B------:R-:W-:Y:S01]  /*5e00*/  ISETP.GT.AND P2, PT, R4, 0x31, PT ;  /* 0x000000310400780c */ /* 0x000fe20003f44270 */
[----:B------:R1:W-:Y:S01]  /*5e10*/  @P5 STG.E desc[UR40][R6.64+0xa0], R11 ;  /* 0x0000a00b06005986 */ /* 0x0003e2000c101928 */
[----:B------:R-:W-:Y:S01]  /*5e20*/  ISETP.GT.AND P5, PT, R3, RZ, P0 ;  /* 0x000000ff0300720c */ /* 0x000fe200007a4270 */
[----:B------:R-:W-:Y:S01]  /*5e30*/  FMUL R83, R83, R19 ;  /* 0x0000001353537220 */ /* 0x000fe20000400000 */
[----:B------:R-:W-:Y:S01]  /*5e40*/  F2FP.TF32.F32.PACK_B R13, R13 ;  /* 0x0000000dff0d723e */ /* 0x000fe200024050ff */
[-C--:B0-----:R-:W-:Y:S01]  /*5e50*/  FMUL R5, R46, R19.reuse ;  /* 0x000000132e057220 */ /* 0x081fe20000400000 */
[----:B------:R-:W-:Y:S01]  /*5e60*/  @P3 STG.E desc[UR40][R6.64+0xa4], R45 ;  /* 0x0000a42d06003986 */ /* 0x000fe2000c101928 */
[----:B------:R-:W-:Y:S01]  /*5e70*/  ISETP.GT.AND P3, PT, R3, RZ, P2 ;  /* 0x000000ff0300720c */ /* 0x000fe20001764270 */
[----:B------:R-:W-:Y:S01]  /*5e80*/  FMUL R21, R84, R19 ;  /* 0x0000001354157220 */ /* 0x000fe20000400000 */
[----:B------:R-:W-:Y:S01]  /*5e90*/  F2FP.TF32.F32.PACK_B R49, R49 ;  /* 0x00000031ff31723e */ /* 0x000fe200024050ff */
[----:B------:R-:W-:Y:S01]  /*5ea0*/  FMUL R85, R85, R19 ;  /* 0x0000001355557220 */ /* 0x000fe20000400000 */
[----:B------:R-:W-:Y:S01]  /*5eb0*/  F2FP.TF32.F32.PACK_B R5, R5 ;  /* 0x00000005ff05723e */ /* 0x000fe200024050ff */
[-C--:B------:R-:W-:Y:S01]  /*5ec0*/  FMUL R87, R87, R19.reuse ;  /* 0x0000001357577220 */ /* 0x080fe20000400000 */
[----:B------:R-:W-:Y:S01]  /*5ed0*/  ISETP.GT.AND P0, PT, R3, 0x8, P0 ;  /* 0x000000080300780c */ /* 0x000fe20000704270 */
[----:B-1----:R-:W-:Y:S01]  /*5ee0*/  FMUL R11, R52, R19 ;  /* 0x00000013340b7220 */ /* 0x002fe20000400000 */
[----:B------:R-:W-:Y:S01]  /*5ef0*/  F2FP.TF32.F32.PACK_B R51, R51 ;  /* 0x00000033ff33723e */ /* 0x000fe200024050ff */
[----:B------:R0:W-:Y:S01]  /*5f00*/  @P1 STG.E desc[UR40][R8.64+0xa0], R5 ;  /* 0x0000a00508001986 */ /* 0x0001e2000c101928 */
[----:B------:R-:W-:-:S02]  /*5f10*/  ISETP.GT.AND P1, PT, R4, 0x38, PT ;  /* 0x000000380400780c */ /* 0x000fc40003f24270 */
[----:B------:R-:W-:Y:S01]  /*5f20*/  F2FP.TF32.F32.PACK_B R11, R11 ;  /* 0x0000000bff0b723e */ /* 0x000fe200024050ff */
[----:B------:R-:W-:Y:S01]  /*5f30*/  @P4 STG.E desc[UR40][R8.64+0xa4], R47 ;  /* 0x0000a42f08004986 */ /* 0x000fe2000c101928 */
[C---:B------:R-:W-:Y:S02]  /*5f40*/  ISETP.GT.AND P4, PT, R3.reuse, 0x8, P2 ;  /* 0x000000080300780c */ /* 0x040fe40001784270 */
[----:B------:R-:W-:Y:S01]  /*5f50*/  ISETP.GT.AND P2, PT, R4, 0x39, PT ;  /* 0x000000390400780c */ /* 0x000fe20003f44270 */
[----:B------:R1:W-:Y:S01]  /*5f60*/  @P5 STG.E desc[UR40][R6.64+0xc0], R13 ;  /* 0x0000c00d06005986 */ /* 0x0003e2000c101928 */
[C---:B------:R-:W-:Y:S02]  /*5f70*/  ISETP.GT.AND P5, PT, R3.reuse, RZ, P1 ;  /* 0x000000ff0300720c */ /* 0x040fe40000fa4270 */
[----:B------:R-:W-:Y:S01]  /*5f80*/  F2FP.TF32.F32.PACK_B R53, R53 ;  /* 0x00000035ff35723e */ /* 0x000fe200024050ff */
[----:B0-----:R-:W-:Y:S01]  /*5f90*/  FMUL R5, R50, R19 ;  /* 0x0000001332057220 */ /* 0x001fe20000400000 */
[----:B------:R-:W-:Y:S01]  /*5fa0*/  @P3 STG.E desc[UR40][R6.64+0xc4], R49 ;  /* 0x0000c43106003986 */ /* 0x000fe2000c101928 */
[----:B------:R-:W-:-:S02]  /*5fb0*/  ISETP.GT.AND P3, PT, R3, RZ, P2 ;  /* 0x000000ff0300720c */ /* 0x000fc40001764270 */
[----:B------:R-:W-:Y:S02]  /*5fc0*/  ISETP.GT.AND P1, PT, R3, 0x8, P1 ;  /* 0x000000080300780c */ /* 0x000fe40000f24270 */
[----:B------:R-:W-:Y:S01]  /*5fd0*/  F2FP.TF32.F32.PACK_B R5, R5 ;  /* 0x00000005ff05723e */ /* 0x000fe200024050ff */
[----:B-1----:R-:W-:Y:S01]  /*5fe0*/  FMUL R13, R56, R19 ;  /* 0x00000013380d7220 */ /* 0x002fe20000400000 */
[----:B------:R-:W-:-:S03]  /*5ff0*/  F2FP.TF32.F32.PACK_B R55, R55 ;  /* 0x00000037ff37723e */ /* 0x000fc600024050ff */
[----:B------:R0:W-:Y:S01]  /*6000*/  @P0 STG.E desc[UR40][R8.64+0xc0], R5 ;  /* 0x0000c00508000986 */ /* 0x0001e2000c101928 */
[C---:B------:R-:W-:Y:S02]  /*6010*/  ISETP.GT.AND P0, PT, R4.reuse, 0x40, PT ;  /* 0x000000400400780c */ /* 0x040fe40003f04270 */
        /* <DEDUP_REMOVED lines=71> */
[----:B------:R-:W-:Y:S01]  /*6490*/  @P3 STG.E desc[UR40][R6.64+0x164], R69 ;  /* 0x0001644506003986 */ /* 0x000fe2000c101928 */
[----:B0-----:R-:W-:Y:S01]  /*64a0*/  FMUL R5, R70, R19 ;  /* 0x0000001346057220 */ /* 0x001fe20000400000 */
[----:B------:R-:W-:-:S02]  /*64b0*/  ISETP.GT.AND P3, PT, R3, RZ, P2 ;  /* 0x000000ff0300720c */ /* 0x000fc40001764270 */
[----:B------:R-:W-:Y:S02]  /*64c0*/  ISETP.GT.AND P0, PT, R3, 0x8, P0 ;  /* 0x000000080300780c */ /* 0x000fe40000704270 */
[----:B------:R-:W-:Y:S01]  /*64d0*/  F2FP.TF32.F32.PACK_B R5, R5 ;  /* 0x00000005ff05723e */ /* 0x000fe200024050ff */
[----:B-1----:R-:W-:Y:S01]  /*64e0*/  FMUL R11, R76, R19 ;  /* 0x000000134c0b7220 */ /* 0x002fe20000400000 */
[----:B------:R-:W-:-:S03]  /*64f0*/  F2FP.TF32.F32.PACK_B R75, R75 ;  /* 0x0000004bff4b723e */ /* 0x000fc600024050ff */
[----:B------:R0:W-:Y:S01]  /*6500*/  @P1 STG.E desc[UR40][R8.64+0x160], R5 ;  /* 0x0001600508001986 */ /* 0x0001e2000c101928 */
[----:B------:R-:W-:Y:S02]  /*6510*/  F2FP.TF32.F32.PACK_B R77, R77 ;  /* 0x0000004dff4d723e */ /* 0x000fe400024050ff */
[----:B------:R-:W-:Y:S01]  /*6520*/  F2FP.TF32.F32.PACK_B R11, R11 ;  /* 0x0000000bff0b723e */ /* 0x000fe200024050ff */
[----:B------:R-:W-:Y:S01]  /*6530*/  @P4 STG.E desc[UR40][R8.64+0x164], R71 ;  /* 0x0001644708004986 */ /* 0x000fe2000c101928 */
[C---:B------:R-:W-:Y:S02]  /*6540*/  ISETP.GT.AND P4, PT, R4.reuse, 0x68, PT ;  /* 0x000000680400780c */ /* 0x040fe40003f84270 */
[----:B------:R-:W-:Y:S01]  /*6550*/  F2FP.TF32.F32.PACK_B R79, R79 ;  /* 0x0000004fff4f723e */ /* 0x000fe200024050ff */
[----:B------:R1:W-:Y:S01]  /*6560*/  @P5 STG.E desc[UR40][R6.64+0x180], R13 ;  /* 0x0001800d06005986 */ /* 0x0003e2000c101928 */
[----:B------:R-:W-:Y:S02]  /*6570*/  ISETP.GT.AND P5, PT, R4, 0x69, PT ;  /* 0x000000690400780c */ /* 0x000fe40003fa4270 */
[----:B------:R-:W-:Y:S01]  /*6580*/  F2FP.TF32.F32.PACK_B R81, R81 ;  /* 0x00000051ff51723e */ /* 0x000fe200024050ff */
[----:B------:R-:W-:Y:S01]  /*6590*/  @P3 STG.E desc[UR40][R6.64+0x184], R73 ;  /* 0x0001844906003986 */ /* 0x000fe2000c101928 */
[C---:B------:R-:W-:Y:S01]  /*65a0*/  ISETP.GT.AND P3, PT, R3.reuse, 0x8, P2 ;  /* 0x000000080300780c */ /* 0x040fe20001764270 */
[----:B0-----:R-:W-:Y:S01]  /*65b0*/  FMUL R5, R74, R19 ;  /* 0x000000134a057220 */ /* 0x001fe20000400000 */
[----:B------:R-:W-:-:S02]  /*65c0*/  ISETP.GT.AND P2, PT, R3, RZ, P4 ;  /* 0x000000ff0300720c */ /* 0x000fc40002744270 */
[C---:B------:R-:W-:Y:S02]  /*65d0*/  ISETP.GT.AND P1, PT, R3.reuse, RZ, P5 ;  /* 0x000000ff0300720c */ /* 0x040fe40002f24270 */
[C---:B------:R-:W-:Y:S01]  /*65e0*/  ISETP.GT.AND P4, PT, R3.reuse, 0x8, P4 ;  /* 0x000000080300780c */ /* 0x040fe20002784270 */
[----:B-1----:R-:W-:Y:S01]  /*65f0*/  FMUL R13, R78, R19 ;  /* 0x000000134e0d7220 */ /* 0x002fe20000400000 */
[----:B------:R-:W-:Y:S02]  /*6600*/  F2FP.TF32.F32.PACK_B R5, R5 ;  /* 0x00000005ff05723e */ /* 0x000fe400024050ff */
[----:B------:R-:W-:Y:S02]  /*6610*/  ISETP.GT.AND P5, PT, R3, 0x8, P5 ;  /* 0x000000080300780c */ /* 0x000fe40002fa4270 */
[----:B------:R-:W-:Y:S01]  /*6620*/  F2FP.TF32.F32.PACK_B R13, R13 ;  /* 0x0000000dff0d723e */ /* 0x000fe200024050ff */
[----:B------:R0:W-:Y:S01]  /*6630*/  @P0 STG.E desc[UR40][R8.64+0x180], R5 ;  /* 0x0001800508000986 */ /* 0x0001e2000c101928 */
[----:B------:R-:W-:-:S02]  /*6640*/  ISETP.GT.AND P0, PT, R4, 0x79, PT ;  /* 0x000000790400780c */ /* 0x000fc40003f04270 */
[----:B------:R-:W-:Y:S01]  /*6650*/  F2FP.TF32.F32.PACK_B R15, R15 ;  /* 0x0000000fff0f723e */ /* 0x000fe200024050ff */
[----:B------:R-:W-:Y:S01]  /*6660*/  @P3 STG.E desc[UR40][R8.64+0x184], R75 ;  /* 0x0001844b08003986 */ /* 0x000fe2000c101928 */
[C---:B------:R-:W-:Y:S02]  /*6670*/  ISETP.GT.AND P3, PT, R4.reuse, 0x70, PT ;  /* 0x000000700400780c */ /* 0x040fe40003f64270 */
[----:B------:R-:W-:Y:S01]  /*6680*/  F2FP.TF32.F32.PACK_B R83, R83 ;  /* 0x00000053ff53723e */ /* 0x000fe200024050ff */
[----:B------:R1:W-:Y:S01]  /*6690*/  @P2 STG.E desc[UR40][R6.64+0x1a0], R11 ;  /* 0x0001a00b06002986 */ /* 0x0003e2000c101928 */
[C---:B------:R-:W-:Y:S02]  /*66a0*/  ISETP.GT.AND P2, PT, R4.reuse, 0x71, PT ;  /* 0x000000710400780c */ /* 0x040fe40003f44270 */
[----:B------:R-:W-:Y:S01]  /*66b0*/  F2FP.TF32.F32.PACK_B R21, R21 ;  /* 0x00000015ff15723e */ /* 0x000fe200024050ff */
[----:B------:R-:W-:Y:S01]  /*66c0*/  @P1 STG.E desc[UR40][R6.64+0x1a4], R77 ;  /* 0x0001a44d06001986 */ /* 0x000fe2000c101928 */
[----:B------:R-:W-:Y:S01]  /*66d0*/  ISETP.GT.AND P1, PT, R4, 0x78, PT ;  /* 0x000000780400780c */ /* 0x000fe20003f24270 */
[----:B------:R-:W-:Y:S01]  /*66e0*/  @P4 IMAD.MOV.U32 R4, RZ, RZ, R8 ;  /* 0x000000ffff044224 */ /* 0x000fe200078e0008 */
[----:B------:R-:W-:Y:S01]  /*66f0*/  F2FP.TF32.F32.PACK_B R85, R85 ;  /* 0x00000055ff55723e */ /* 0x000fe200024050ff */
[----:B0-----:R-:W-:Y:S01]  /*6700*/  @P4 IMAD.MOV.U32 R5, RZ, RZ, R9 ;  /* 0x000000ffff054224 */ /* 0x001fe200078e0009 */
[----:B------:R-:W-:Y:S01]  /*6710*/  F2FP.TF32.F32.PACK_B R87, R87 ;  /* 0x00000057ff57723e */ /* 0x000fe200024050ff */
[----:B-1----:R-:W-:-:S03]  /*6720*/  FMUL R11, R80, R19 ;  /* 0x00000013500b7220 */ /* 0x002fc60000400000 */
[----:B------:R0:W-:Y:S01]  /*6730*/  @P4 STG.E desc[UR40][R4.64+0x1a0], R13 ;  /* 0x0001a00d04004986 */ /* 0x0001e2000c101928 */
[C---:B------:R-:W-:Y:S02]  /*6740*/  ISETP.GT.AND P4, PT, R3.reuse, RZ, P3 ;  /* 0x000000ff0300720c */ /* 0x040fe40001f84270 */
[----:B------:R-:W-:Y:S02]  /*6750*/  ISETP.GT.AND P3, PT, R3, 0x8, P3 ;  /* 0x000000080300780c */ /* 0x000fe40001f64270 */
[----:B------:R-:W-:Y:S01]  /*6760*/  F2FP.TF32.F32.PACK_B R11, R11 ;  /* 0x0000000bff0b723e */ /* 0x000fe200024050ff */
[----:B0-----:R-:W-:Y:S02]  /*6770*/  @P5 IMAD.MOV.U32 R4, RZ, RZ, R8 ;  /* 0x000000ffff045224 */ /* 0x001fe400078e0008 */
[----:B------:R-:W-:Y:S01]  /*6780*/  FMUL R13, R86, R19 ;  /* 0x00000013560d7220 */ /* 0x000fe20000400000 */
[----:B------:R-:W-:-:S04]  /*6790*/  @P5 IMAD.MOV.U32 R5, RZ, RZ, R9 ;  /* 0x000000ffff055224 */ /* 0x000fc800078e0009 */
[----:B------:R-:W-:Y:S01]  /*67a0*/  F2FP.TF32.F32.PACK_B R13, R13 ;  /* 0x0000000dff0d723e */ /* 0x000fe200024050ff */
[----:B------:R0:W-:Y:S01]  /*67b0*/  @P5 STG.E desc[UR40][R4.64+0x1a4], R79 ;  /* 0x0001a44f04005986 */ /* 0x0001e2000c101928 */
[C---:B------:R-:W-:Y:S02]  /*67c0*/  ISETP.GT.AND P5, PT, R3.reuse, RZ, P2 ;  /* 0x000000ff0300720c */ /* 0x040fe400017a4270 */
[----:B------:R-:W-:Y:S01]  /*67d0*/  ISETP.GT.AND P2, PT, R3, 0x8, P2 ;  /* 0x000000080300780c */ /* 0x000fe20001744270 */
[----:B0-----:R-:W-:Y:S02]  /*67e0*/  @P4 IMAD.MOV.U32 R4, RZ, RZ, R6 ;  /* 0x000000ffff044224 */ /* 0x001fe400078e0006 */
[----:B------:R-:W-:-:S05]  /*67f0*/  @P4 IMAD.MOV.U32 R5, RZ, RZ, R7 ;  /* 0x000000ffff054224 */ /* 0x000fca00078e0007 */
        /* <DEDUP_REMOVED lines=10> */
[----:B------:R0:W-:Y:S02]  /*68a0*/  @P3 STG.E desc[UR40][R4.64+0x1c0], R15 ;  /* 0x0001c00f04003986 */ /* 0x0001e4000c101928 */
[----:B0-----:R-:W-:Y:S02]  /*68b0*/  @P2 IMAD.MOV.U32 R4, RZ, RZ, R8 ;  /* 0x000000ffff042224 */ /* 0x001fe400078e0008 */
[----:B------:R-:W-:-:S05]  /*68c0*/  @P2 IMAD.MOV.U32 R5, RZ, RZ, R9 ;  /* 0x000000ffff052224 */ /* 0x000fca00078e0009 */
[----:B------:R0:W-:Y:S02]  /*68d0*/  @P2 STG.E desc[UR40][R4.64+0x1c4], R83 ;  /* 0x0001c45304002986 */ /* 0x0001e4000c101928 */
[----:B0-----:R-:W-:Y:S02]  /*68e0*/  @P4 IMAD.MOV.U32 R4, RZ, RZ, R6 ;  /* 0x000000ffff044224 */ /* 0x001fe400078e0006 */
[----:B------:R-:W-:-:S05]  /*68f0*/  @P4 IMAD.MOV.U32 R5, RZ, RZ, R7 ;  /* 0x000000ffff054224 */ /* 0x000fca00078e0007 */
[----:B------:R0:W-:Y:S04]  /*6900*/  @P4 STG.E desc[UR40][R4.64+0x1e0], R21 ;  /* 0x0001e01504004986 */ /* 0x0001e8000c101928 */
[----:B------:R1:W-:Y:S01]  /*6910*/  @P5 STG.E desc[UR40][R6.64+0x1e4], R85 ;  /* 0x0001e45506005986 */ /* 0x0003e2000c101928 */
[----:B0-----:R-:W-:Y:S02]  /*6920*/  @P1 IMAD.MOV.U32 R4, RZ, RZ, R8 ;  /* 0x000000ffff041224 */ /* 0x001fe400078e0008 */
[----:B------:R-:W-:-:S05]  /*6930*/  @P1 IMAD.MOV.U32 R5, RZ, RZ, R9 ;  /* 0x000000ffff051224 */ /* 0x000fca00078e0009 */
[----:B------:R1:W-:Y:S04]  /*6940*/  @P1 STG.E desc[UR40][R4.64+0x1e0], R13 ;  /* 0x0001e00d04001986 */ /* 0x0003e8000c101928 */
[----:B------:R1:W-:Y:S02]  /*6950*/  @P0 STG.E desc[UR40][R8.64+0x1e4], R87 ;  /* 0x0001e45708000986 */ /* 0x0003e4000c101928 */
.L_x_154:
[----:B------:R-:W-:Y:S05]  /*6960*/  BSYNC B0 ;  /* 0x0000000000007941 */ /* 0x000fea0003800000 */
.L_x_28:
[----:B------:R-:W-:Y:S01]  /*6970*/  IADD3 R16, P0, R16, UR38, RZ ;  /* 0x0000002610107c10 */ /* 0x000fe2000ff1e0ff */
[----:B------:R-:W-:Y:S01]  /*6980*/  ULDC.64 UR4, c[0x0][0x650] ;  /* 0x0001940000047ab9 */ /* 0x000fe20000000a00 */
[----:B------:R-:W-:Y:S01]  /*6990*/  PRMT R3, RZ, 0x7610, R3 ;  /* 0x00007610ff037816 */ /* 0x000fe20000000003 */
[----:B------:R-:W-:Y:S01]  /*69a0*/  IMAD.MOV.U32 R100, RZ, RZ, -0x1 ;  /* 0xffffffffff647424 */ /* 0x000fe200078e00ff */
[----:B------:R-:W-:Y:S01]  /*69b0*/  IADD3.X R17, R17, UR37, RZ, P0, !PT ;  /* 0x0000002511117c10 */ /* 0x000fe200087fe4ff */
[----:B--2---:R-:W-:Y:S01]  /*69c0*/  IMAD.MOV.U32 R99, RZ, RZ, -0x1 ;  /* 0xffffffffff637424 */ /* 0x004fe200078e00ff */
[----:B------:R-:W-:-:S04]  /*69d0*/  ISETP.GE.U32.AND P0, PT, R16, UR4, PT ;  /* 0x0000000410007c0c */ /* 0x000fc8000bf06070 */
[----:B------:R-:W-:-:S13]  /*69e0*/  ISETP.GE.U32.AND.EX P0, PT, R17, UR5, PT, P0 ;  /* 0x0000000511007c0c */ /* 0x000fda000bf06100 */
[----:B------:R-:W-:Y:S05]  /*69f0*/  @P0 BRA `(.L_x_155) ;  /* 0x00000004004c0947 */ /* 0x000fea0003800000 */
[----:B0-----:R-:W0:Y:S01]  /*6a00*/  LDC.64 R10, c[0x0][0x628] ;  /* 0x00018a00ff0a7b82 */ /* 0x001e220000000a00 */
[----:B-1--4-:R-:W1:Y:S01]  /*6a10*/  S2R R12, SR_CTAID.X ;  /* 0x00000000000c7919 */ /* 0x012e620000002500 */
[----:B---3--:R-:W-:Y:S02]  /*6a20*/  IMAD.MOV.U32 R8, RZ, RZ, R16 ;  /* 0x000000ffff087224 */ /* 0x008fe400078e0010 */
[----:B------:R-:W-:Y:S01]  /*6a30*/  IMAD.MOV.U32 R9, RZ, RZ, R17 ;  /* 0x000000ffff097224 */ /* 0x000fe200078e0011 */
[----:B------:R-:W2:Y:S03]  /*6a40*/  S2R R20, SR_CTAID.Y ;  /* 0x0000000000147919 */ /* 0x000ea60000002600 */
[----:B------:R-:W3:Y:S08]  /*6a50*/  LDC R0, c[0x0][0x630] ;  /* 0x00018c00ff007b82 */ /* 0x000ef00000000800 */
[----:B------:R-:W4:Y:S01]  /*6a60*/  LDC.64 R14, c[0x0][0x620] ;  /* 0x00018800ff0e7b82 */ /* 0x000f220000000a00 */
[----:B0-----:R-:W-:-:S04]  /*6a70*/  ISETP.NE.U32.AND P0, PT, R10, RZ, PT ;  /* 0x000000ff0a00720c */ /* 0x001fc80003f05070 */
[----:B------:R-:W-:-:S13]  /*6a80*/  ISETP.NE.AND.EX P0, PT, R11, RZ, PT, P0 ;  /* 0x000000ff0b00720c */ /* 0x000fda0003f05300 */
[----:B-1234-:R-:W-:Y:S05]  /*6a90*/  @!P0 BRA `(.L_x_156) ;  /* 0x0000000000288947 */ /* 0x01efea0003800000 */
        /* <DEDUP_REMOVED lines=10> */
.L_x_156:
[-CC-:B------:R-:W-:Y:S01]  /*6b40*/  SHF.R.U64 R99, R8, R0.reuse, R9.reuse ;  /* 0x0000000008637219 */ /* 0x180fe20000001209 */
[----:B------:R-:W0:Y:S01]  /*6b50*/  LDC.64 R26, c[0x0][0x640] ;  /* 0x00019000ff1a7b82 */ /* 0x000e220000000a00 */
[----:B------:R-:W-:Y:S01]  /*6b60*/  SHF.R.U32.HI R0, RZ, R0, R9 ;  /* 0x00000000ff007219 */ /* 0x000fe20000011609 */
[----:B------:R-:W-:Y:S01]  /*6b70*/  ULDC UR4, c[0x0][0x150] ;  /* 0x0000540000047ab9 */ /* 0x000fe20000000800 */
[----:B------:R-:W-:Y:S02]  /*6b80*/  IADD3 R3, P0, RZ, -R99, RZ ;  /* 0x80000063ff037210 */ /* 0x000fe40007f1e0ff */
[----:B------:R-:W-:-:S03]  /*6b90*/  I2FP.F32.U32 R7, R12 ;  /* 0x0000000c00077245 */ /* 0x000fc60000201000 */
[----:B------:R-:W1:Y:S01]  /*6ba0*/  LDC R6, c[0x0][0x618] ;  /* 0x00018600ff067b82 */ /* 0x000e620000000800 */
[----:B------:R-:W-:Y:S02]  /*6bb0*/  IMAD.X R5, RZ, RZ, ~R0, P0 ;  /* 0x000000ffff057224 */ /* 0x000fe400000e0e00 */
[----:B------:R-:W-:Y:S01]  /*6bc0*/  FMUL R7, R7, UR4 ;  /* 0x0000000407077c20 */ /* 0x000fe20008400000 */
[----:B------:R-:W-:Y:S01]  /*6bd0*/  ULDC UR4, c[0x0][0x154] ;  /* 0x0000550000047ab9 */ /* 0x000fe20000000800 */
[-C--:B------:R-:W-:Y:S02]  /*6be0*/  IMAD R0, R5, R14.reuse, RZ ;  /* 0x0000000e05007224 */ /* 0x080fe400078e02ff */
[C---:B------:R-:W-:Y:S01]  /*6bf0*/  IMAD.WIDE.U32 R4, R3.reuse, R14, R16 ;  /* 0x0000000e03047225 */ /* 0x040fe200078e0010 */
[----:B------:R-:W2:Y:S01]  /*6c00*/  LDC R8, c[0x0][0x608] ;  /* 0x00018200ff087b82 */ /* 0x000ea20000000800 */
[----:B------:R-:W3:Y:S02]  /*6c10*/  F2I.U32.TRUNC.NTZ R7, R7 ;  /* 0x0000000700077305 */ /* 0x000ee4000020f000 */
[----:B------:R-:W-:Y:S01]  /*6c20*/  IMAD R3, R3, R15, R0 ;  /* 0x0000000f03037224 */ /* 0x000fe200078e0200 */
[----:B------:R-:W-:-:S03]  /*6c30*/  I2FP.F32.U32 R0, R20 ;  /* 0x0000001400007245 */ /* 0x000fc60000201000 */
[----:B------:R-:W-:Y:S01]  /*6c40*/  IMAD.IADD R3, R5, 0x1, R3 ;  /* 0x0000000105037824 */ /* 0x000fe200078e0203 */
[----:B------:R-:W4:Y:S01]  /*6c50*/  LDC R11, c[0x0][0x658] ;  /* 0x00019600ff0b7b82 */ /* 0x000f220000000800 */
[----:B0-----:R-:W-:-:S04]  /*6c60*/  ISETP.NE.U32.AND P0, PT, R26, RZ, PT ;  /* 0x000000ff1a00720c */ /* 0x001fc80003f05070 */
[----:B------:R-:W-:-:S03]  /*6c70*/  ISETP.NE.AND.EX P0, PT, R27, RZ, PT, P0 ;  /* 0x000000ff1b00720c */ /* 0x000fc60003f05300 */
[----:B------:R-:W0:Y:S01]  /*6c80*/  LDC R9, c[0x0][0x144] ;  /* 0x00005100ff097b82 */ /* 0x000e220000000800 */
[-C--:B-1----:R-:W-:Y:S01]  /*6c90*/  SHF.R.U64 R10, R4, R6.reuse, R3 ;  /* 0x00000006040a7219 */ /* 0x082fe20000001203 */
[----:B---3--:R-:W-:Y:S01]  /*6ca0*/  IMAD.MOV R7, RZ, RZ, -R7 ;  /* 0x000000ffff077224 */ /* 0x008fe200078e0a07 */
[----:B------:R-:W-:Y:S01]  /*6cb0*/  SHF.R.U32.HI R3, RZ, R6, R3 ;  /* 0x00000006ff037219 */ /* 0x000fe20000011603 */
[----:B------:R-:W-:-:S04]  /*6cc0*/  FMUL R6, R0, UR4 ;  /* 0x0000000400067c20 */ /* 0x000fc80008400000 */
[----:B------:R-:W1:Y:S01]  /*6cd0*/  LDC R21, c[0x0][0x148] ;  /* 0x00005200ff157b82 */ /* 0x000e620000000800 */
[----:B------:R3:W0:Y:S01]  /*6ce0*/  F2I.U32.TRUNC.NTZ R14, R6 ;  /* 0x00000006000e7305 */ /* 0x000622000020f000 */
[-CC-:B--2---:R-:W-:Y:S02]  /*6cf0*/  SHF.R.U64 R13, R10, R8.reuse, R3.reuse ;  /* 0x000000080a0d7219 */ /* 0x184fe40000001203 */
[----:B------:R-:W-:-:S04]  /*6d00*/  SHF.R.U32.HI R0, RZ, R8, R3 ;  /* 0x00000008ff007219 */ /* 0x000fc80000011603 */
[----:B-----5:R-:W2:Y:S01]  /*6d10*/  LDC R24, c[0x0][0x648] ;  /* 0x00019200ff187b82 */ /* 0x020ea20000000800 */
[-CC-:B----4-:R-:W-:Y:S02]  /*6d20*/  SHF.R.U64 R15, R13, R11.reuse, R0.reuse ;  /* 0x0000000b0d0f7219 */ /* 0x190fe40000001200 */
[----:B------:R-:W-:-:S03]  /*6d30*/  SHF.R.U32.HI R5, RZ, R11, R0 ;  /* 0x0000000bff057219 */ /* 0x000fc60000011600 */
[----:B------:R-:W-:Y:S02]  /*6d40*/  IMAD.MOV.U32 R4, RZ, RZ, R15 ;  /* 0x000000ffff047224 */ /* 0x000fe400078e000f */
[----:B------:R-:W4:Y:S01]  /*6d50*/  LDC R28, c[0x0][0x638] ;  /* 0x00018e00ff1c7b82 */ /* 0x000f220000000800 */
[----:B0-----:R-:W-:-:S07]  /*6d60*/  IMAD R25, R9, R7, R12 ;  /* 0x0000000709197224 */ /* 0x001fce00078e020c */
[----:B------:R-:W0:Y:S08]  /*6d70*/  LDC R29, c[0x0][0x610] ;  /* 0x00018400ff1d7b82 */ /* 0x000e300000000800 */
[----:B------:R-:W0:Y:S01]  /*6d80*/  LDC R30, c[0x0][0x600] ;  /* 0x00018000ff1e7b82 */ /* 0x000e220000000800 */
[----:B-123--:R-:W-:Y:S05]  /*6d90*/  @!P0 BRA `(.L_x_157) ;  /* 0x0000000000288947 */ /* 0x00efea0003800000 */
        /* <DEDUP_REMOVED lines=10> */
.L_x_157:
[----:B------:R-:W-:Y:S01]  /*6e40*/  ISETP.NE.AND P0, PT, R2, 0x1, PT ;  /* 0x000000010200780c */ /* 0x000fe20003f05270 */
[----:B------:R-:W-:Y:S01]  /*6e50*/  IMAD.MOV R14, RZ, RZ, -R14 ;  /* 0x000000ffff0e7224 */ /* 0x000fe200078e0a0e */
[----:B------:R-:W-:Y:S02]  /*6e60*/  SHF.R.U64 R0, R4, R24, R5 ;  /* 0x0000001804007219 */ /* 0x000fe40000001205 */
[----:B------:R-:W-:Y:S02]  /*6e70*/  LOP3.LUT R3, R13, R96, RZ, 0xc0, !PT ;  /* 0x000000600d037212 */ /* 0x000fe400078ec0ff */
[----:B------:R-:W-:Y:S01]  /*6e80*/  LOP3.LUT R10, R10, R95, RZ, 0xc0, !PT ;  /* 0x0000005f0a0a7212 */ /* 0x000fe200078ec0ff */
[----:B------:R-:W-:Y:S02]  /*6e90*/  IMAD.MOV R4, RZ, RZ, -R0 ;  /* 0x000000ffff047224 */ /* 0x000fe400078e0a00 */
[----:B------:R-:W-:Y:S02]  /*6ea0*/  IMAD R0, R90, R0, R3 ;  /* 0x000000005a007224 */ /* 0x000fe400078e0203 */
[----:B----4-:R-:W-:-:S02]  /*6eb0*/  IMAD R3, R4, R28, R15 ;  /* 0x0000001c04037224 */ /* 0x010fc400078e020f */
[----:B------:R-:W-:Y:S02]  /*6ec0*/  @P0 IMAD R25, R21, R14, R20 ;  /* 0x0000000e15190224 */ /* 0x000fe400078e0214 */
[----:B0-----:R-:W-:Y:S02]  /*6ed0*/  IMAD R5, R3, R30, R10 ;  /* 0x0000001e03057224 */ /* 0x001fe400078e020a */
[----:B------:R-:W-:Y:S02]  /*6ee0*/  IMAD R0, R0, R29, R25 ;  /* 0x0000001d00007224 */ /* 0x000fe400078e0219 */
[----:B------:R-:W-:-:S03]  /*6ef0*/  IMAD.MOV.U32 R4, RZ, RZ, 0x1 ;  /* 0x00000001ff047424 */ /* 0x000fc600078e00ff */
[----:B------:R-:W-:Y:S02]  /*6f00*/  SEL R100, R5, R0, !P0 ;  /* 0x0000000005647207 */ /* 0x000fe40004000000 */
[----:B------:R-:W-:Y:S02]  /*6f10*/  PRMT R3, R4, 0x7610, R3 ;  /* 0x0000761004037816 */ /* 0x000fe40000000003 */
[----:B------:R-:W-:-:S07]  /*6f20*/  SEL R0, R0, R5, !P0 ;  /* 0x0000000500007207 */ /* 0x000fce0004000000 */
.L_x_155:
[----:B------:R-:W-:Y:S01]  /*6f30*/  LOP3.LUT P0, RZ, R3, 0xff, RZ, 0xc0, !PT ;  /* 0x000000ff03ff7812 */ /* 0x000fe2000780c0ff */
[----:B------:R-:W-:Y:S01]  /*6f40*/  UIMAD.WIDE.U32 UR4, UR42, -0x33333333, URZ ;  /* 0xcccccccd2a0478a5 */ /* 0x000fe2000f8e003f */
[----:B------:R-:W-:-:S03]  /*6f50*/  IMAD.MOV.U32 R101, RZ, RZ, R0 ;  /* 0x000000ffff657224 */ /* 0x000fc600078e0000 */
[----:B------:R-:W-:-:S04]  /*6f60*/  USHF.R.U32.HI UR4, URZ, 0x2, UR5 ;  /* 0x000000023f047899 */ /* 0x000fc80008011605 */
[----:B------:R-:W-:-:S04]  /*6f70*/  UIMAD UR42, UR4, -0x5, UR42 ;  /* 0xfffffffb042a78a4 */ /* 0x000fc8000f8e022a */
[----:B------:R-:W-:Y:S08]  /*6f80*/  @P0 BRA `(.L_x_158) ;  /* 0xffffffa000940947 */ /* 0x000ff0000383ffff */
[----:B------:R-:W-:Y:S05]  /*6f90*/  EXIT ;  /* 0x000000000000794d */ /* 0x000fea0003800000 */
.L_x_3:
        /* <DEDUP_REMOVED lines=26> */
.L_x_160:
[--C-:B------:R-:W-:Y:S01]  /*7140*/  SHF.R.U64 R14, R12, R20, R13.reuse ;  /* 0x000000140c0e7219 */ /* 0x100fe2000000120d */
[----:B------:R-:W0:Y:S01]  /*7150*/  LDC R24, c[0x0][0x618] ;  /* 0x00018600ff187b82 */ /* 0x000e220000000800 */
[----:B------:R-:W-:Y:S01]  /*7160*/  I2FP.F32.U32 R8, R6 ;  /* 0x0000000600087245 */ /* 0x000fe20000201000 */
[----:B------:R-:W-:Y:S01]  /*7170*/  ULDC UR4, c[0x0][0x150] ;  /* 0x0000540000047ab9 */ /* 0x000fe20000000800 */
[----:B------:R-:W-:Y:S02]  /*7180*/  SHF.R.U32.HI R7, RZ, R20, R13 ;  /* 0x00000014ff077219 */ /* 0x000fe4000001160d */
[----:B------:R-:W-:Y:S01]  /*7190*/  IADD3 R11, P0, RZ, -R14, RZ ;  /* 0x8000000eff0b7210 */ /* 0x000fe20007f1e0ff */
[----:B------:R-:W-:Y:S01]  /*71a0*/  FMUL R13, R8, UR4 ;  /* 0x00000004080d7c20 */ /* 0x000fe20008400000 */
[----:B------:R-:W-:Y:S01]  /*71b0*/  ULDC UR4, c[0x0][0x154] ;  /* 0x0000550000047ab9 */ /* 0x000fe20000000800 */
[----:B------:R-:W1:Y:S02]  /*71c0*/  LDC.64 R26, c[0x0][0x640] ;  /* 0x00019000ff1a7b82 */ /* 0x000e640000000a00 */
[----:B------:R-:W-:-:S02]  /*71d0*/  IMAD.X R7, RZ, RZ, ~R7, P0 ;  /* 0x000000ffff077224 */ /* 0x000fc400000e0e07 */
[----:B------:R-:W2:Y:S01]  /*71e0*/  F2I.U32.TRUNC.NTZ R13, R13 ;  /* 0x0000000d000d7305 */ /* 0x000ea2000020f000 */
[----:B------:R-:W-:-:S03]  /*71f0*/  IMAD.WIDE.U32 R8, R11, R22, R16 ;  /* 0x000000160b087225 */ /* 0x000fc600078e0010 */
[----:B------:R-:W3:Y:S01]  /*7200*/  LDC R15, c[0x0][0x144] ;  /* 0x00005100ff0f7b82 */ /* 0x000ee20000000800 */
[----:B------:R-:W-:-:S04]  /*7210*/  IMAD R10, R7, R22, RZ ;  /* 0x00000016070a7224 */ /* 0x000fc800078e02ff */
[----:B------:R-:W-:Y:S02]  /*7220*/  IMAD R7, R11, R23, R10 ;  /* 0x000000170b077224 */ /* 0x000fe400078e020a */
[----:B------:R-:W-:Y:S01]  /*7230*/  IMAD.MOV.U32 R10, RZ, RZ, -0x1 ;  /* 0xffffffffff0a7424 */ /* 0x000fe200078e00ff */
[----:B------:R-:W4:Y:S01]  /*7240*/  LDC R20, c[0x0][0x608] ;  /* 0x00018200ff147b82 */ /* 0x000f220000000800 */
[----:B------:R-:W-:Y:S01]  /*7250*/  IMAD.IADD R7, R9, 0x1, R7 ;  /* 0x0000000109077824 */ /* 0x000fe200078e0207 */
[----:B------:R-:W-:-:S04]  /*7260*/  I2FP.F32.U32 R9, R5 ;  /* 0x0000000500097245 */ /* 0x000fc80000201000 */
[-C--:B0-----:R-:W-:Y:S01]  /*7270*/  SHF.R.U64 R12, R8, R24.reuse, R7 ;  /* 0x00000018080c7219 */ /* 0x081fe20000001207 */
[----:B--2---:R-:W-:Y:S01]  /*7280*/  IMAD.MOV R8, RZ, RZ, -R13 ;  /* 0x000000ffff087224 */ /* 0x004fe200078e0a0d */
[----:B------:R-:W0:Y:S01]  /*7290*/  LDC R11, c[0x0][0x658] ;  /* 0x00019600ff0b7b82 */ /* 0x000e220000000800 */
[----:B-1----:R-:W-:Y:S01]  /*72a0*/  ISETP.NE.U32.AND P0, PT, R26, RZ, PT ;  /* 0x000000ff1a00720c */ /* 0x002fe20003f05070 */
[----:B------:R-:W-:Y:S01]  /*72b0*/  FMUL R9, R9, UR4 ;  /* 0x0000000409097c20 */ /* 0x000fe20008400000 */
[----:B------:R-:W-:Y:S02]  /*72c0*/  SHF.R.U32.HI R7, RZ, R24, R7 ;  /* 0x00000018ff077219 */ /* 0x000fe40000011607 */
[----:B------:R-:W-:-:S03]  /*72d0*/  ISETP.NE.AND.EX P0, PT, R27, RZ, PT, P0 ;  /* 0x000000ff1b00720c */ /* 0x000fc60003f05300 */
[----:B------:R-:W1:Y:S01]  /*72e0*/  LDC R22, c[0x0][0x148] ;  /* 0x00005200ff167b82 */ /* 0x000e620000000800 */
[----:B---3--:R-:W-:Y:S02]  /*72f0*/  IMAD R23, R15, R8, R6 ;  /* 0x000000080f177224 */ /* 0x008fe400078e0206 */
[----:B------:R-:W-:-:S05]  /*7300*/  IMAD.MOV.U32 R8, RZ, RZ, 0x1 ;  /* 0x00000001ff087424 */ /* 0x000fca00078e00ff */
[----:B------:R-:W2:Y:S01]  /*7310*/  LDC R21, c[0x0][0x600] ;  /* 0x00018000ff157b82 */ /* 0x000ea20000000800 */
[-CC-:B----4-:R-:W-:Y:S02]  /*7320*/  SHF.R.U64 R15, R12, R20.reuse, R7.reuse ;  /* 0x000000140c0f7219 */ /* 0x190fe40000001207 */
[----:B------:R-:W-:Y:S02]  /*7330*/  SHF.R.U32.HI R6, RZ, R20, R7 ;  /* 0x00000014ff067219 */ /* 0x000fe40000011607 */
[----:B------:R3:W4:Y:S03]  /*7340*/  F2I.U32.TRUNC.NTZ R20, R9 ;  /* 0x0000000900147305 */ /* 0x000726000020f000 */
[----:B------:R-:W1:Y:S01]  /*7350*/  LDC R25, c[0x0][0x648] ;  /* 0x00019200ff197b82 */ /* 0x000e620000000800 */
[-C--:B0-----:R-:W-:Y:S02]  /*7360*/  SHF.R.U64 R19, R15, R11.reuse, R6 ;  /* 0x0000000b0f137219 */ /* 0x081fe40000001206 */
[----:B------:R-:W-:-:S02]  /*7370*/  SHF.L.U32 R10, R10, R11, RZ ;  /* 0x0000000b0a0a7219 */ /* 0x000fc400000006ff */
[-C--:B------:R-:W-:Y:S01]  /*7380*/  SHF.R.U32.HI R7, RZ, R11.reuse, R6 ;  /* 0x0000000bff077219 */ /* 0x080fe20000011606 */
[----:B------:R-:W-:Y:S01]  /*7390*/  IMAD.MOV.U32 R6, RZ, RZ, R19 ;  /* 0x000000ffff067224 */ /* 0x000fe200078e0013 */
[----:B------:R-:W-:Y:S01]  /*73a0*/  SHF.L.U32 R24, R8, R11, RZ ;  /* 0x0000000b08187219 */ /* 0x000fe200000006ff */
[----:B------:R-:W0:Y:S01]  /*73b0*/  LDC R28, c[0x0][0x638] ;  /* 0x00018e00ff1c7b82 */ /* 0x000e220000000800 */
[----:B------:R-:W-:-:S07]  /*73c0*/  LOP3.LUT R30, RZ, R10, RZ, 0x33, !PT ;  /* 0x0000000aff1e7212 */ /* 0x000fce00078e33ff */
[----:B------:R-:W0:Y:S01]  /*73d0*/  LDC R29, c[0x0][0x610] ;  /* 0x00018400ff1d7b82 */ /* 0x000e220000000800 */
[----:B---34-:R-:W-:Y:S05]  /*73e0*/  @!P0 BRA `(.L_x_161) ;  /* 0x0000000000288947 */ /* 0x018fea0003800000 */
[----:B------:R-:W3:Y:S02]  /*73f0*/  LDC R6, c[0x0][0x64c] ;  /* 0x00019300ff067b82 */ /* 0x000ee40000000800 */
[----:B---3--:R-:W-:-:S05]  /*7400*/  IADD3 R11, P0, R19, R6, RZ ;  /* 0x00000006130b7210 */ /* 0x008fca0007f1e0ff */
        /* <DEDUP_REMOVED lines=8> */
.L_x_161:
[----:B------:R-:W-:Y:S01]  /*7490*/  ISETP.NE.AND P0, PT, R2, 0x1, PT ;  /* 0x000000010200780c */ /* 0x000fe20003f05270 */
[----:B--2---:R-:W-:Y:S01]  /*74a0*/  VIADD R9, R21, 0xffffffff ;  /* 0xffffffff15097836 */ /* 0x004fe20000000000 */
[----:B-1----:R-:W-:Y:S01]  /*74b0*/  SHF.R.U64 R7, R6, R25, R7 ;  /* 0x0000001906077219 */ /* 0x002fe20000001207 */
[----:B------:R-:W-:Y:S01]  /*74c0*/  IMAD.MOV R20, RZ, RZ, -R20 ;  /* 0x000000ffff147224 */ /* 0x000fe200078e0a14 */
[----:B------:R-:W-:Y:S02]  /*74d0*/  LOP3.LUT R6, R15, R30, RZ, 0xc0, !PT ;  /* 0x0000001e0f067212 */ /* 0x000fe400078ec0ff */
[----:B------:R-:W-:Y:S01]  /*74e0*/  LOP3.LUT R12, R12, R9, RZ, 0xc0, !PT ;  /* 0x000000090c0c7212 */ /* 0x000fe200078ec0ff */
[----:B------:R-:W-:Y:S02]  /*74f0*/  IMAD.MOV R8, RZ, RZ, -R7 ;  /* 0x000000ffff087224 */ /* 0x000fe400078e0a07 */
[----:B------:R-:W-:Y:S02]  /*7500*/  IMAD R6, R24, R7, R6 ;  /* 0x0000000718067224 */ /* 0x000fe400078e0206 */
[----:B------:R-:W-:-:S02]  /*7510*/  IMAD.MOV.U32 R9, RZ, RZ, 0x1 ;  /* 0x00000001ff097424 */ /* 0x000fc400078e00ff */
[----:B------:R-:W-:Y:S02]  /*7520*/  @P0 IMAD R23, R22, R20, R5 ;  /* 0x0000001416170224 */ /* 0x000fe400078e0205 */
[----:B0-----:R-:W-:Y:S02]  /*7530*/  IMAD R5, R8, R28, R19 ;  /* 0x0000001c08057224 */ /* 0x001fe400078e0213 */
[----:B------:R-:W-:Y:S02]  /*7540*/  IMAD R19, R6, R29, R23 ;  /* 0x0000001d06137224 */ /* 0x000fe400078e0217 */
[----:B------:R-:W-:Y:S02]  /*7550*/  IMAD R6, R5, R21, R12 ;  /* 0x0000001505067224 */ /* 0x000fe400078e020c */
[----:B------:R-:W-:-:S03]  /*7560*/  IMAD.MOV.U32 R8, RZ, RZ, R14 ;  /* 0x000000ffff087224 */ /* 0x000fc600078e000e */
[----:B------:R-:W-:Y:S02]  /*7570*/  SEL R20, R6, R19, !P0 ;  /* 0x0000001306147207 */ /* 0x000fe40004000000 */
[----:B------:R-:W-:-:S07]  /*7580*/  SEL R19, R19, R6, !P0 ;  /* 0x0000000613137207 */ /* 0x000fce0004000000 */
.L_x_159:
[----:B------:R-:W-:-:S08]  /*7590*/  NOP ;  /* 0x0000000000007918 */ /* 0x000fd00000000000 */
[----:B------:R-:W0:-:S00]  /*75a0*/  USETMAXREG.DEALLOC.CTAPOOL 0x28 ;  /* 0x00000028000079c8 */ /* 0x000e0000080e0500 */
[----:B0-----:R-:W-:-:S13]  /*75b0*/  ISETP.NE.AND P0, PT, R0, RZ, PT ;  /* 0x000000ff0000720c */ /* 0x001fda0003f05270 */
[----:B------:R-:W-:Y:S05]  /*75c0*/  @P0 EXIT ;  /* 0x000000000000094d */ /* 0x000fea0003800000 */
[----:B------:R-:W-:Y:S01]  /*75d0*/  LOP3.LUT P0, RZ, R9, 0xff, RZ, 0xc0, !PT ;  /* 0x000000ff09ff7812 */ /* 0x000fe2000780c0ff */
[----:B------:R-:W-:Y:S02]  /*75e0*/  IMAD.MOV.U32 R0, RZ, RZ, 0x1 ;  /* 0x00000001ff007424 */ /* 0x000fe400078e00ff */
[----:B------:R-:W-:-:S10]  /*75f0*/  IMAD.MOV.U32 R12, RZ, RZ, RZ ;  /* 0x000000ffff0c7224 */ /* 0x000fd400078e00ff */
[----:B------:R-:W-:Y:S05]  /*7600*/  @!P0 BRA `(.L_x_162) ;  /* 0x0000000c00948947 */ /* 0x000fea0003800000 */
[----:B------:R-:W0:Y:S01]  /*7610*/  LDC R0, c[0x0][0x28c] ;  /* 0x0000a300ff007b82 */ /* 0x000e220000000800 */
[----:B------:R-:W-:Y:S01]  /*7620*/  LOP3.LUT P0, RZ, R3, 0x1f, RZ, 0xc0, !PT ;  /* 0x0000001f03ff7812 */ /* 0x000fe2000780c0ff */
[----:B------:R-:W-:Y:S01]  /*7630*/  ULDC UR21, c[0x0][0x658] ;  /* 0x0001960000157ab9 */ /* 0x000fe20000000800 */
[----:B------:R-:W-:Y:S01]  /*7640*/  UMOV UR4, 0xffffffff ;  /* 0xffffffff00047882 */ /* 0x000fe20000000000 */
[----:B------:R-:W-:Y:S01]  /*7650*/  BSSY B0, `(.L_x_162) ;  /* 0x00000e0000007945 */ /* 0x000fe20003800000 */
[----:B------:R-:W-:Y:S01]  /*7660*/  USHF.L.U32 UR4, UR4, UR21, URZ ;  /* 0x0000001504047299 */ /* 0x000fe2000800063f */
[C---:B------:R-:W-:Y:S01]  /*7670*/  ISETP.NE.AND P2, PT, R4.reuse, RZ, PT ;  /* 0x000000ff0400720c */ /* 0x040fe20003f45270 */
[----:B------:R-:W-:Y:S01]  /*7680*/  IMAD.MOV.U32 R13, RZ, RZ, 0x1 ;  /* 0x00000001ff0d7424 */ /* 0x000fe200078e00ff */
[----:B------:R-:W-:Y:S01]  /*7690*/  ISETP.NE.OR P0, PT, R4, RZ, !P0 ;  /* 0x000000ff0400720c */ /* 0x000fe20004705670 */
[----:B------:R-:W-:Y:S01]  /*76a0*/  IMAD.MOV.U32 R12, RZ, RZ, RZ ;  /* 0x000000ffff0c7224 */ /* 0x000fe200078e00ff */
[----:B------:R-:W-:Y:S01]  /*76b0*/  LOP3.LUT R11, R18, 0x2, RZ, 0xfc, !PT ;  /* 0x00000002120b7812 */ /* 0x000fe200078efcff */
[----:B------:R-:W-:Y:S01]  /*76c0*/  ULDC UR13, c[0x0][0x600] ;  /* 0x00018000000d7ab9 */ /* 0x000fe20000000800 */
[----:B------:R-:W-:Y:S01]  /*76d0*/  UMOV UR5, 0x1 ;  /* 0x0000000100057882 */ /* 0x000fe20000000000 */
[----:B------:R-:W-:-:S02]  /*76e0*/  UIADD3 UR13, UR13, -0x1, URZ ;  /* 0xffffffff0d0d7890 */ /* 0x000fc4000fffe03f */
[----:B------:R-:W-:Y:S02]  /*76f0*/  USHF.L.U32 UR21, UR5, UR21, URZ ;  /* 0x0000001505157299 */ /* 0x000fe4000800063f */
[----:B------:R-:W-:Y:S01]  /*7700*/  ULOP3.LUT UR22, URZ, UR4, URZ, 0x33, !UPT ;  /* 0x000000043f167292 */ /* 0x000fe2000f8e333f */
[----:B------:R-:W-:Y:S01]  /*7710*/  ULDC.64 UR14, c[0x0][0x198] ;  /* 0x00006600000e7ab9 */ /* 0x000fe20000000a00 */
[----:B0-----:R-:W-:-:S05]  /*7720*/  VIADD R0, R0, 0x7f ;  /* 0x0000007f00007836 */ /* 0x001fca0000000000 */
[----:B------:R-:W-:-:S04]  /*7730*/  SHF.R.S32.HI R3, RZ, 0x1f, R0 ;  /* 0x0000001fff037819 */ /* 0x000fc80000011400 */
[----:B------:R-:W-:Y:S01]  /*7740*/  LEA.HI R3, R3, R0, RZ, 0x7 ;  /* 0x0000000003037211 */ /* 0x000fe200078f38ff */
[----:B------:R-:W-:-:S03]  /*7750*/  IMAD.MOV.U32 R0, RZ, RZ, 0x1 ;  /* 0x00000001ff007424 */ /* 0x000fc600078e00ff */
[----:B------:R-:W-:-:S05]  /*7760*/  SHF.R.S32.HI R3, RZ, 0x7, R3 ;  /* 0x00000007ff037819 */ /* 0x000fca0000011403 */
[----:B------:R-:W-:-:S07]  /*7770*/  VIADD R10, R3, 0x1 ;  /* 0x00000001030a7836 */ /* 0x000fce0000000000 */
.L_x_174:
[----:B------:R-:W-:-:S03]  /*7780*/  UMOV UR4, 0xffffffff ;  /* 0xffffffff00047882 */ /* 0x000fc60000000000 */
[----:B------:R-:W-:Y:S05]  /*7790*/  BRA.DIV UR4, `(.L_x_163) ;  /* 0x0000001204407947 */ /* 0x000fea000b800000 */
[----:B------:R-:W-:-:S13]  /*77a0*/  ELECT P6, URZ, PT ;  /* 0x00000000003f782f */ /* 0x000fda00038c0000 */
.L_x_186:
[----:B------:R-:W0:Y:S01]  /*77b0*/  LDC R4, c[0x0][0x28c] ;  /* 0x0000a300ff047b82 */ /* 0x000e220000000800 */
[----:B------:R-:W-:Y:S01]  /*77c0*/  BSSY B1, `(.L_x_164) ;  /* 0x0000057000017945 */ /* 0x000fe20003800000 */
[----:B0-----:R-:W-:-:S13]  /*77d0*/  ISETP.LT.OR P6, PT, R4, 0x1, !P6 ;  /* 0x000000010400780c */ /* 0x001fda00077c1670 */
[----:B------:R-:W-:Y:S05]  /*77e0*/  @P6 BRA `(.L_x_165) ;  /* 0x0000000400506947 */ /* 0x000fea0003800000 */
[----:B------:R-:W-:Y:S02]  /*77f0*/  IMAD.SHL.U32 R19, R19, 0x80, RZ ;  /* 0x0000008013137824 */ /* 0x000fe400078e00ff */
[----:B------:R-:W-:Y:S02]  /*7800*/  IMAD.SHL.U32 R20, R20, 0x80, RZ ;  /* 0x0000008014147824 */ /* 0x000fe400078e00ff */
[----:B------:R-:W-:Y:S02]  /*7810*/  IMAD.MOV.U32 R21, RZ, RZ, RZ ;  /* 0x000000ffff157224 */ /* 0x000fe400078e00ff */
[----:B------:R-:W-:Y:S02]  /*7820*/  IMAD.MOV.U32 R4, RZ, RZ, R10 ;  /* 0x000000ffff047224 */ /* 0x000fe400078e000a */
[----:B------:R-:W-:Y:S02]  /*7830*/  IMAD.MOV.U32 R5, RZ, RZ, R0 ;  /* 0x000000ffff057224 */ /* 0x000fe400078e0000 */
[----:B------:R-:W-:-:S07]  /*7840*/  IMAD.MOV.U32 R6, RZ, RZ, R12 ;  /* 0x000000ffff067224 */ /* 0x000fce00078e000c */
.L_x_169:
[----:B------:R-:W0:Y:S01]  /*7850*/  S2R R14, SR_CgaCtaId ;  /* 0x00000000000e7919 */ /* 0x000e220000008800 */
[----:B------:R-:W-:Y:S01]  /*7860*/  MOV R7, 0x400 ;  /* 0x0000040000077802 */ /* 0x000fe20000000f00 */
[----:B------:R-:W1:Y:S03]  /*7870*/  @!P2 LDC R9, c[0x0][0x500] ;  /* 0x00014000ff09ab82 */ /* 0x000e660000000800 */
[----:B0-----:R-:W-:Y:S02]  /*7880*/  LEA R15, R14, R7, 0x18 ;  /* 0x000000070e0f7211 */ /* 0x001fe400078ec0ff */
[----:B------:R-:W-:-:S03]  /*7890*/  SHF.L.U32 R7, R5, 0x1f, RZ ;  /* 0x0000001f05077819 */ /* 0x000fc600000006ff */
[----:B------:R-:W-:-:S04]  /*78a0*/  IMAD R14, R6, 0x8, R15 ;  /* 0x00000008060e7824 */ /* 0x000fc800078e020f */
[----:B------:R-:W0:Y:S02]  /*78b0*/  SYNCS.PHASECHK.TRANS64.TRYWAIT P1, [R14+URZ+0x28], R7 ;  /* 0x000028070e0075a7 */ /* 0x000e24000802017f */
[----:B01----:R-:W-:Y:S05]  /*78c0*/  @!P1 BRA `(.L_x_166) ;  /* 0x0000001000149947 */ /* 0x003fea0003800000 */
.L_x_187:
[----:B0-----:R-:W-:Y:S01]  /*78d0*/  PRMT R7, R11, 0x9910, RZ ;  /* 0x000099100b077816 */ /* 0x001fe200000000ff */
[----:B------:R0:W-:Y:S03]  /*78e0*/  @!P2 SYNCS.ARRIVE.TRANS64 RZ, [R14+URZ], R9 ;  /* 0x000000090effa9a7 */ /* 0x0001e6000800003f */
[----:B------:R-:W-:-:S13]  /*78f0*/  ISETP.NE.AND P1, PT, R7, 0x2, PT ;  /* 0x000000020700780c */ /* 0x000fda0003f25270 */
[----:B0-----:R-:W-:Y:S05]  /*7900*/  @P1 BRA `(.L_x_167) ;  /* 0x0000000000041947 */ /* 0x001fea0003800000 */
[----:B------:R-:W-:Y:S01]  /*7910*/  BPT.TRAP 0x1 ;  /* 0x000000040000795c */ /* 0x000fe20000300000 */
.L_x_167:
[----:B------:R-:W-:Y:S05]  /*7920*/  @P0 BRA `(.L_x_168) ;  /* 0x0000000000040947 */ /* 0x000fea0003800000 */
[----:B------:R-:W-:Y:S01]  /*7930*/  BPT.TRAP 0x1 ;  /* 0x000000040000795c */ /* 0x000fe20000300000 */
.L_x_168:
[----:B------:R-:W-:Y:S01]  /*7940*/  IMAD R15, R6, 0x10000, R15 ;  /* 0x00010000060f7824 */ /* 0x000fe200078e020f */
[----:B------:R-:W-:Y:S01]  /*7950*/  R2UR UR10, R21 ;  /* 0x00000000150a72ca */ /* 0x000fe200000e0000 */
[----:B------:R-:W-:Y:S01]  /*7960*/  UIADD3 UR30, UP0, UR14, 0xf0, URZ ;  /* 0x000000f00e1e7890 */ /* 0x000fe2000ff1e03f */
[----:B------:R-:W-:Y:S01]  /*7970*/  R2UR UR9, R14 ;  /* 0x000000000e0972ca */ /* 0x000fe200000e0000 */
[----:B------:R-:W-:Y:S01]  /*7980*/  VIADD R4, R4, 0xffffffff ;  /* 0xffffffff04047836 */ /* 0x000fe20000000000 */
[----:B------:R-:W-:Y:S01]  /*7990*/  R2UR UR18, R15 ;  /* 0x000000000f1272ca */ /* 0x000fe200000e0000 */
[----:B------:R-:W-:Y:S01]  /*79a0*/  UIADD3.X UR31, URZ, UR15, URZ, UP0, !UPT ;  /* 0x0000000f3f1f7290 */ /* 0x000fe200087fe43f */
[----:B------:R-:W-:Y:S01]  /*79b0*/  R2UR UR11, R19 ;  /* 0x00000000130b72ca */ /* 0x000fe200000e0000 */
[----:B------:R-:W-:Y:S01]  /*79c0*/  UIADD3 UR4, UP1, UR14, 0x1f0, URZ ;  /* 0x000001f00e047890 */ /* 0x000fe2000ff3e03f */
[----:B------:R-:W-:Y:S01]  /*79d0*/  R2UR UR12, R8 ;  /* 0x00000000080c72ca */ /* 0x000fe200000e0000 */
[----:B------:R-:W-:Y:S01]  /*79e0*/  UMOV UR6, 0x0 ;  /* 0x0000000000067882 */ /* 0x000fe20000000000 */
[----:B------:R-:W-:Y:S01]  /*79f0*/  R2UR UR35, R20 ;  /* 0x00000000142372ca */ /* 0x000fe200000e0000 */
[----:B------:R-:W-:Y:S01]  /*7a00*/  UMOV UR7, 0x10000000 ;  /* 0x1000000000077882 */ /* 0x000fe20000000000 */
[----:B------:R-:W-:Y:S01]  /*7a10*/  UIADD3.X UR5, URZ, UR15, URZ, UP1, !UPT ;  /* 0x0000000f3f057290 */ /* 0x000fe20008ffe43f */
[----:B------:R-:W-:Y:S01]  /*7a20*/  ISETP.GT.AND P3, PT, R4, 0x1, PT ;  /* 0x000000010400780c */ /* 0x000fe20003f64270 */
[----:B------:R-:W-:Y:S01]  /*7a30*/  UIADD3 UR58, UR10, 0x20, URZ ;  /* 0x000000200a3a7890 */ /* 0x000fe2000fffe03f */
[----:B------:R-:W-:Y:S01]  /*7a40*/  VIADD R6, R6, 0x1 ;  /* 0x0000000106067836 */ /* 0x000fe20000000000 */
[----:B------:R-:W-:Y:S01]  /*7a50*/  UIADD3 UR50, UR10, 0x40, URZ ;  /* 0x000000400a327890 */ /* 0x000fe2000fffe03f */
[----:B------:R-:W-:Y:S01]  /*7a60*/  VIADD R21, R21, 0x80 ;  /* 0x0000008015157836 */ /* 0x000fe20000000000 */
[----:B------:R-:W-:-:S02]  /*7a70*/  UIADD3 UR8, UR18, 0x100, URZ ;  /* 0x0000010012087890 */ /* 0x000fc4000fffe03f */
[----:B------:R-:W-:Y:S01]  /*7a80*/  UIADD3 UR56, UR18, 0x4100, URZ ;  /* 0x0000410012387890 */ /* 0x000fe2000fffe03f */
[C---:B------:R-:W-:Y:S01]  /*7a90*/  ISETP.NE.AND P1, PT, R6.reuse, 0x5, PT ;  /* 0x000000050600780c */ /* 0x040fe20003f25270 */
[----:B------:R-:W-:Y:S02]  /*7aa0*/  UIADD3 UR48, UR18, 0x8100, URZ ;  /* 0x0000810012307890 */ /* 0x000fe4000fffe03f */
[----:B------:R-:W-:Y:S01]  /*7ab0*/  UIADD3 UR42, UR10, 0x60, URZ ;  /* 0x000000600a2a7890 */ /* 0x000fe2000fffe03f */
[----:B------:R-:W-:Y:S01]  /*7ac0*/  SEL R14, RZ, 0x1, P1 ;  /* 0x00000001ff0e7807 */ /* 0x000fe20000800000 */
[----:B------:R-:W-:Y:S01]  /*7ad0*/  UIADD3 UR40, UR18, 0xc100, URZ ;  /* 0x0000c10012287890 */ /* 0x000fe2000fffe03f */
[----:B------:R0:W-:Y:S01]  /*7ae0*/  UTMALDG.3D [UR8], [UR30], desc[UR6] ;  /* 0x000006081e0075b4 */ /* 0x0001e20008011000 */
[----:B------:R-:W-:Y:S01]  /*7af0*/  UIADD3 UR32, UR18, 0x50100, URZ ;  /* 0x0005010012207890 */ /* 0x000fe2000fffe03f */
[----:B------:R-:W-:Y:S01]  /*7b00*/  LOP3.LUT R5, R5, R14, RZ, 0x3c, !PT ;  /* 0x0000000e05057212 */ /* 0x000fe200078e3cff */
[----:B------:R-:W-:Y:S01]  /*7b10*/  UIADD3 UR24, UR18, 0x54100, URZ ;  /* 0x0005410012187890 */ /* 0x000fe2000fffe03f */
[----:B------:R-:W-:Y:S01]  /*7b20*/  SEL R6, R6, RZ, P1 ;  /* 0x000000ff06067207 */ /* 0x000fe20000800000 */
[----:B------:R-:W-:Y:S01]  /*7b30*/  UIADD3 UR16, UR18, 0x58100, URZ ;  /* 0x0005810012107890 */ /* 0x000fe2000fffe03f */
[----:B------:R-:W-:Y:S01]  /*7b40*/  UMOV UR57, UR9 ;  /* 0x0000000900397c82 */ /* 0x000fe20008000000 */
        /* <DEDUP_REMOVED lines=8> */
[----:B------:R1:W-:Y:S01]  /*7bd0*/  UTMALDG.3D [UR56], [UR30], desc[UR6] ;  /* 0x000006381e0075b4 */ /* 0x0003e20008011000 */
[----:B------:R-:W-:Y:S01]  /*7be0*/  UMOV UR33, UR9 ;  /* 0x0000000900217c82 */ /* 0x000fe20008000000 */
[----:B------:R-:W-:Y:S01]  /*7bf0*/  UMOV UR34, UR10 ;  /* 0x0000000a00227c82 */ /* 0x000fe20008000000 */
[----:B------:R-:W-:Y:S01]  /*7c00*/  UMOV UR36, UR12 ;  /* 0x0000000c00247c82 */ /* 0x000fe20008000000 */
[----:B------:R-:W-:Y:S01]  /*7c10*/  UMOV UR25, UR9 ;  /* 0x0000000900197c82 */ /* 0x000fe20008000000 */
[----:B------:R-:W-:Y:S01]  /*7c20*/  UMOV UR27, UR35 ;  /* 0x00000023001b7c82 */ /* 0x000fe20008000000 */
[----:B------:R-:W-:Y:S01]  /*7c30*/  UMOV UR28, UR12 ;  /* 0x0000000c001c7c82 */ /* 0x000fe20008000000 */
[----:B------:R-:W-:Y:S01]  /*7c40*/  UMOV UR26, UR58 ;  /* 0x0000003a001a7c82 */ /* 0x000fe20008000000 */
[----:B0-----:R-:W-:Y:S01]  /*7c50*/  UIADD3 UR8, UR18, 0x5c100, URZ ;  /* 0x0005c10012087890 */ /* 0x001fe2000fffe03f */
[----:B------:R1:W-:Y:S01]  /*7c60*/  UTMALDG.3D [UR48], [UR30], desc[UR6] ;  /* 0x000006301e0075b4 */ /* 0x0003e20008011000 */
[----:B------:R-:W-:Y:S01]  /*7c70*/  UMOV UR17, UR9 ;  /* 0x0000000900117c82 */ /* 0x000fe20008000000 */
[----:B------:R-:W-:Y:S01]  /*7c80*/  UMOV UR19, UR35 ;  /* 0x0000002300137c82 */ /* 0x000fe20008000000 */
[----:B------:R-:W-:Y:S01]  /*7c90*/  UMOV UR20, UR12 ;  /* 0x0000000c00147c82 */ /* 0x000fe20008000000 */
[----:B------:R-:W-:Y:S01]  /*7ca0*/  UMOV UR18, UR50 ;  /* 0x0000003200127c82 */ /* 0x000fe20008000000 */
[----:B------:R-:W-:Y:S01]  /*7cb0*/  UMOV UR11, UR35 ;  /* 0x00000023000b7c82 */ /* 0x000fe20008000000 */
[----:B------:R-:W-:Y:S01]  /*7cc0*/  UMOV UR10, UR42 ;  /* 0x0000002a000a7c82 */ /* 0x000fe20008000000 */
[----:B------:R1:W-:Y:S01]  /*7cd0*/  UTMALDG.3D [UR40], [UR30], desc[UR6] ;  /* 0x000006281e0075b4 */ /* 0x0003e20008011000 */
[----:B------:R1:W-:Y:S01]  /*7ce0*/  UTMALDG.3D [UR32], [UR4], desc[UR6] ;  /* 0x00000620040075b4 */ /* 0x0003e20008011000 */
[----:B------:R1:W-:Y:S01]  /*7cf0*/  UTMALDG.3D [UR24], [UR4], desc[UR6] ;  /* 0x00000618040075b4 */ /* 0x0003e20008011000 */
[----:B------:R1:W-:Y:S01]  /*7d00*/  UTMALDG.3D [UR16], [UR4], desc[UR6] ;  /* 0x00000610040075b4 */ /* 0x0003e20008011000 */
[----:B------:R1:W-:Y:S02]  /*7d10*/  UTMALDG.3D [UR8], [UR4], desc[UR6] ;  /* 0x00000608040075b4 */ /* 0x0003e40008011000 */
[----:B-1----:R-:W-:Y:S05]  /*7d20*/  @P3 BRA `(.L_x_169) ;  /* 0xfffffff800c83947 */ /* 0x002fea000383ffff */
.L_x_165:
[----:B------:R-:W-:Y:S05]  /*7d30*/  BSYNC B1 ;  /* 0x0000000000017941 */ /* 0x000fea0003800000 */
.L_x_164:
[----:B------:R-:W-:Y:S01]  /*7d40*/  LOP3.LUT P3, RZ, R13, 0xff, RZ, 0xc0, !PT ;  /* 0x000000ff0dff7812 */ /* 0x000fe2000786c0ff */
[----:B------:R-:W-:Y:S01]  /*7d50*/  IMAD.IADD R12, R3, 0x1, R12 ;  /* 0x00000001030c7824 */ /* 0x000fe200078e020c */
[----:B------:R-:W-:Y:S01]  /*7d60*/  IADD3 R16, P4, R16, UR38, RZ ;  /* 0x0000002610107c10 */ /* 0x000fe2000ff9e0ff */
[----:B------:R-:W-:Y:S01]  /*7d70*/  ULDC.64 UR4, c[0x0][0x650] ;  /* 0x0001940000047ab9 */ /* 0x000fe20000000a00 */
[----:B------:R-:W-:Y:S01]  /*7d80*/  BSSY B1, `(.L_x_170) ;  /* 0x000006a000017945 */ /* 0x000fe20003800000 */
[----:B------:R-:W-:Y:S01]  /*7d90*/  IMAD.MOV.U32 R19, RZ, RZ, -0x1 ;  /* 0xffffffffff137424 */ /* 0x000fe200078e00ff */
[----:B------:R-:W-:Y:S01]  /*7da0*/  ISETP.GT.U32.AND P1, PT, R12, 0x4, PT ;  /* 0x000000040c00780c */ /* 0x000fe20003f24070 */
[----:B------:R-:W-:Y:S01]  /*7db0*/  IMAD.MOV.U32 R20, RZ, RZ, -0x1 ;  /* 0xffffffffff147424 */ /* 0x000fe200078e00ff */
[----:B------:R-:W-:Y:S01]  /*7dc0*/  IADD3.X R17, R17, UR37, RZ, P4, !PT ;  /* 0x0000002511117c10 */ /* 0x000fe2000a7fe4ff */
[----:B------:R-:W-:Y:S01]  /*7dd0*/  IMAD.MOV.U32 R8, RZ, RZ, -0x1 ;  /* 0xffffffffff087424 */ /* 0x000fe200078e00ff */
[----:B------:R-:W-:-:S02]  /*7de0*/  ISETP.LT.U32.AND P1, PT, R3, 0x5, P1 ;  /* 0x000000050300780c */ /* 0x000fc40000f21070 */
[----:B------:R-:W-:Y:S01]  /*7df0*/  PRMT R13, RZ, 0x7610, R13 ;  /* 0x00007610ff0d7816 */ /* 0x000fe2000000000d */
[----:B------:R-:W0:Y:S01]  /*7e00*/  @P3 S2R R5, SR_CgaCtaId ;  /* 0x0000000000053919 */ /* 0x000e220000008800 */
[----:B------:R-:W-:-:S04]  /*7e10*/  @P3 MOV R4, 0x400 ;  /* 0x0000040000043802 */ /* 0x000fc80000000f00 */
[----:B0-----:R-:W-:Y:S01]  /*7e20*/  @P3 LEA R6, R5, R4, 0x18 ;  /* 0x0000000405063211 */ /* 0x001fe200078ec0ff */
[----:B------:R-:W-:-:S03]  /*7e30*/  IMAD.WIDE.U32 R4, R12, -0x33333333, RZ ;  /* 0xcccccccd0c047825 */ /* 0x000fc600078e00ff */
[----:B------:R0:W-:Y:S01]  /*7e40*/  @P3 SYNCS.ARRIVE.TRANS64.A1T0 RZ, [R6+URZ+0x68], RZ ;  /* 0x000068ff06ff39a7 */ /* 0x0001e2000810003f */
[----:B------:R-:W-:Y:S02]  /*7e50*/  ISETP.GE.U32.AND P3, PT, R3, 0x5, PT ;  /* 0x000000050300780c */ /* 0x000fe40003f66070 */
[----:B------:R-:W-:Y:S02]  /*7e60*/  SHF.R.U32.HI R7, RZ, 0x2, R5 ;  /* 0x00000002ff077819 */ /* 0x000fe40000011605 */
[----:B------:R-:W-:Y:S02]  /*7e70*/  SEL R5, RZ, 0x1, !P1 ;  /* 0x00000001ff057807 */ /* 0x000fe40004800000 */
[----:B------:R-:W-:Y:S01]  /*7e80*/  ISETP.GE.U32.AND P1, PT, R16, UR4, PT ;  /* 0x0000000410007c0c */ /* 0x000fe2000bf26070 */
[----:B------:R-:W-:Y:S01]  /*7e90*/  IMAD R12, R7, -0x5, R12 ;  /* 0xfffffffb070c7824 */ /* 0x000fe200078e020c */
[----:B------:R-:W-:Y:S02]  /*7ea0*/  LOP3.LUT R0, R0, R5, RZ, 0x3c, !PT ;  /* 0x0000000500007212 */ /* 0x000fe400078e3cff */
[----:B------:R-:W-:-:S02]  /*7eb0*/  ISETP.GE.U32.AND.EX P1, PT, R17, UR5, PT, P1 ;  /* 0x0000000511007c0c */ /* 0x000fc4000bf26110 */
[----:B------:R-:W-:Y:S02]  /*7ec0*/  PRMT R4, RZ, 0x7610, R4 ;  /* 0x00007610ff047816 */ /* 0x000fe40000000004 */
[----:B------:R-:W-:-:S09]  /*7ed0*/  @P3 LOP3.LUT R0, R0, 0x1, R7, 0x78, !PT ;  /* 0x0000000100003812 */ /* 0x000fd200078e7807 */
[----:B0-----:R-:W-:Y:S05]  /*7ee0*/  @P1 BRA `(.L_x_171) ;  /* 0x00000004004c1947 */ /* 0x001fea0003800000 */
[----:B------:R-:W-:Y:S01]  /*7ef0*/  ULDC.64 UR4, c[0x0][0x628] ;  /* 0x00018a0000047ab9 */ /* 0x000fe20000000a00 */
[----:B------:R-:W0:Y:S01]  /*7f00*/  S2R R15, SR_CTAID.X ;  /* 0x00000000000f7919 */ /* 0x000e220000002500 */
[----:B------:R-:W-:Y:S01]  /*7f10*/  ISETP.NE.U32.AND P1, PT, RZ, UR4, PT ;  /* 0x00000004ff007c0c */ /* 0x000fe2000bf25070 */
[----:B------:R-:W-:Y:S01]  /*7f20*/  ULDC UR7, c[0x0][0x630] ;  /* 0x00018c0000077ab9 */ /* 0x000fe20000000800 */
[----:B------:R-:W-:Y:S01]  /*7f30*/  IMAD.MOV.U32 R4, RZ, RZ, R16 ;  /* 0x000000ffff047224 */ /* 0x000fe200078e0010 */
[----:B------:R-:W1:Y:S01]  /*7f40*/  S2R R14, SR_CTAID.Y ;  /* 0x00000000000e7919 */ /* 0x000e620000002600 */
[----:B------:R-:W-:Y:S01]  /*7f50*/  ISETP.NE.AND.EX P1, PT, RZ, UR5, PT, P1 ;  /* 0x00000005ff007c0c */ /* 0x000fe2000bf25310 */
[----:B------:R-:W-:-:S12]  /*7f60*/  IMAD.MOV.U32 R5, RZ, RZ, R17 ;  /* 0x000000ffff057224 */ /* 0x000fd800078e0011 */
[----:B------:R-:W-:Y:S05]  /*7f70*/  @!P1 BRA `(.L_x_172) ;  /* 0x0000000000289947 */ /* 0x000fea0003800000 */
[----:B------:R-:W-:Y:S02]  /*7f80*/  ULDC UR6, c[0x0][0x634] ;  /* 0x00018d0000067ab9 */ /* 0x000fe40000000800 */
[----:B------:R-:W-:-:S05]  /*7f90*/  IADD3 R9, P1, R16, UR6, RZ ;  /* 0x0000000610097c10 */ /* 0x000fca000ff3e0ff */
[----:B------:R-:W-:-:S04]  /*7fa0*/  IMAD.X R19, RZ, RZ, R17, P1 ;  /* 0x000000ffff137224 */ /* 0x000fc800008e0611 */
[----:B------:R-:W-:-:S04]  /*7fb0*/  IMAD.WIDE.U32 R6, R19, UR4, RZ ;  /* 0x0000000413067c25 */ /* 0x000fc8000f8e00ff */
[----:B------:R-:W-:-:S04]  /*7fc0*/  IMAD.WIDE.U32 R6, P1, R9, UR5, R6 ;  /* 0x0000000509067c25 */ /* 0x000fc8000f820006 */
[----:B------:R-:W-:-:S04]  /*7fd0*/  IMAD.WIDE.U32 R8, R9, UR4, RZ ;  /* 0x0000000409087c25 */ /* 0x000fc8000f8e00ff */
[----:B------:R-:W-:Y:S01]  /*7fe0*/  IMAD.X R5, RZ, RZ, RZ, P1 ;  /* 0x000000ffff057224 */ /* 0x000fe200008e06ff */
[----:B------:R-:W-:Y:S01]  /*7ff0*/  IADD3 RZ, P1, R9, R6, RZ ;  /* 0x0000000609ff7210 */ /* 0x000fe20007f3e0ff */
[----:B------:R-:W-:-:S04]  /*8000*/  IMAD.MOV.U32 R4, RZ, RZ, R7 ;  /* 0x000000ffff047224 */ /* 0x000fc800078e0007 */
[----:B------:R-:W-:-:S08]  /*8010*/  IMAD.WIDE.U32.X R4, R19, UR5, R4, P1 ;  /* 0x0000000513047c25 */ /* 0x000fd000088e0404 */
.L_x_172:
[--C-:B------:R-:W-:Y:S01]  /*8020*/  SHF.R.U64 R8, R4, UR7, R5.reuse ;  /* 0x0000000704087c19 */ /* 0x100fe20008001205 */
[----:B------:R-:W-:Y:S01]  /*8030*/  ULDC.64 UR4, c[0x0][0x620] ;  /* 0x0001880000047ab9 */ /* 0x000fe20000000a00 */
[----:B------:R-:W-:Y:S01]  /*8040*/  SHF.R.U32.HI R4, RZ, UR7, R5 ;  /* 0x00000007ff047c19 */ /* 0x000fe20008011605 */
[----:B------:R-:W2:Y:S01]  /*8050*/  LDC R24, c[0x0][0x144] ;  /* 0x00005100ff187b82 */ /* 0x000ea20000000800 */
[----:B------:R-:W-:Y:S01]  /*8060*/  IADD3 R7, P1, RZ, -R8, RZ ;  /* 0x80000008ff077210 */ /* 0x000fe20007f3e0ff */
[----:B------:R-:W-:Y:S01]  /*8070*/  ULDC.64 UR8, c[0x0][0x640] ;  /* 0x0001900000087ab9 */ /* 0x000fe20000000a00 */
[----:B0-----:R-:W-:Y:S01]  /*8080*/  I2FP.F32.U32 R9, R15 ;  /* 0x0000000f00097245 */ /* 0x001fe20000201000 */
[----:B------:R-:W-:Y:S02]  /*8090*/  ULDC UR6, c[0x0][0x608] ;  /* 0x0001820000067ab9 */ /* 0x000fe40000000800 */
[----:B------:R-:W-:Y:S01]  /*80a0*/  IMAD.X R4, RZ, RZ, ~R4, P1 ;  /* 0x000000ffff047224 */ /* 0x000fe200008e0e04 */
[----:B------:R-:W-:Y:S01]  /*80b0*/  ISETP.NE.U32.AND P1, PT, RZ, UR8, PT ;  /* 0x00000008ff007c0c */ /* 0x000fe2000bf25070 */
[----:B------:R-:W0:Y:S02]  /*80c0*/  LDC R21, c[0x0][0x148] ;  /* 0x00005200ff157b82 */ /* 0x000e240000000800 */
[----:B------:R-:W-:Y:S01]  /*80d0*/  IMAD R6, R4, UR4, RZ ;  /* 0x0000000404067c24 */ /* 0x000fe2000f8e02ff */
[----:B------:R-:W-:Y:S01]  /*80e0*/  ISETP.NE.AND.EX P1, PT, RZ, UR9, PT, P1 ;  /* 0x00000009ff007c0c */ /* 0x000fe2000bf25310 */
[----:B------:R-:W-:Y:S01]  /*80f0*/  IMAD.WIDE.U32 R4, R7, UR4, R16 ;  /* 0x0000000407047c25 */ /* 0x000fe2000f8e0010 */
[----:B------:R-:W-:-:S03]  /*8100*/  ULDC UR4, c[0x0][0x150] ;  /* 0x0000540000047ab9 */ /* 0x000fc60000000800 */
[----:B------:R-:W-:Y:S02]  /*8110*/  IMAD R7, R7, UR5, R6 ;  /* 0x0000000507077c24 */ /* 0x000fe4000f8e0206 */
[----:B------:R-:W-:Y:S01]  /*8120*/  FMUL R6, R9, UR4 ;  /* 0x0000000409067c20 */ /* 0x000fe20008400000 */
[----:B------:R-:W-:Y:S01]  /*8130*/  ULDC UR4, c[0x0][0x618] ;  /* 0x0001860000047ab9 */ /* 0x000fe20000000800 */
[----:B------:R-:W-:Y:S01]  /*8140*/  ULDC UR5, c[0x0][0x154] ;  /* 0x0000550000057ab9 */ /* 0x000fe20000000800 */
[----:B------:R-:W-:-:S03]  /*8150*/  IMAD.IADD R5, R5, 0x1, R7 ;  /* 0x0000000105057824 */ /* 0x000fc600078e0207 */
[----:B------:R-:W3:Y:S02]  /*8160*/  F2I.U32.TRUNC.NTZ R6, R6 ;  /* 0x0000000600067305 */ /* 0x000ee4000020f000 */
[----:B------:R-:W-:Y:S02]  /*8170*/  SHF.R.U64 R9, R4, UR4, R5 ;  /* 0x0000000404097c19 */ /* 0x000fe40008001205 */
[----:B-1----:R-:W-:-:S05]  /*8180*/  I2FP.F32.U32 R4, R14 ;  /* 0x0000000e00047245 */ /* 0x002fca0000201000 */
[----:B------:R-:W-:Y:S01]  /*8190*/  FMUL R22, R4, UR5 ;  /* 0x0000000504167c20 */ /* 0x000fe20008400000 */
[----:B------:R-:W-:Y:S01]  /*81a0*/  SHF.R.U32.HI R4, RZ, UR4, R5 ;  /* 0x00000004ff047c19 */ /* 0x000fe20008011605 */
[----:B------:R-:W-:-:S03]  /*81b0*/  ULDC UR4, c[0x0][0x658] ;  /* 0x0001960000047ab9 */ /* 0x000fc60000000800 */
[--C-:B------:R-:W-:Y:S01]  /*81c0*/  SHF.R.U64 R20, R9, UR6, R4.reuse ;  /* 0x0000000609147c19 */ /* 0x100fe20008001204 */
[----:B------:R-:W1:Y:S01]  /*81d0*/  F2I.U32.TRUNC.NTZ R22, R22 ;  /* 0x0000001600167305 */ /* 0x000e62000020f000 */
[----:B------:R-:W-:Y:S01]  /*81e0*/  SHF.R.U32.HI R5, RZ, UR6, R4 ;  /* 0x00000006ff057c19 */ /* 0x000fe20008011604 */
[----:B---3--:R-:W-:-:S03]  /*81f0*/  IMAD.MOV R6, RZ, RZ, -R6 ;  /* 0x000000ffff067224 */ /* 0x008fc600078e0a06 */
[----:B------:R-:W-:Y:S01]  /*8200*/  SHF.R.U64 R19, R20, UR4, R5 ;  /* 0x0000000414137c19 */ /* 0x000fe20008001205 */
[----:B--2---:R-:W-:Y:S01]  /*8210*/  IMAD R15, R24, R6, R15 ;  /* 0x00000006180f7224 */ /* 0x004fe200078e020f */
[----:B------:R-:W-:-:S03]  /*8220*/  SHF.R.U32.HI R23, RZ, UR4, R5 ;  /* 0x00000004ff177c19 */ /* 0x000fc60008011605 */
[----:B------:R-:W-:Y:S02]  /*8230*/  IMAD.MOV.U32 R4, RZ, RZ, R19 ;  /* 0x000000ffff047224 */ /* 0x000fe400078e0013 */
[----:B------:R-:W-:Y:S01]  /*8240*/  IMAD.MOV.U32 R5, RZ, RZ, R23 ;  /* 0x000000ffff057224 */ /* 0x000fe200078e0017 */
[----:B-1----:R-:W-:Y:S06]  /*8250*/  @!P1 BRA `(.L_x_173) ;  /* 0x0000000000289947 */ /* 0x002fec0003800000 */
[----:B------:R-:W-:Y:S02]  /*8260*/  ULDC UR4, c[0x0][0x64c] ;  /* 0x0001930000047ab9 */ /* 0x000fe40000000800 */
[----:B------:R-:W-:-:S05]  /*8270*/  IADD3 R5, P1, R19, UR4, RZ ;  /* 0x0000000413057c10 */ /* 0x000fca000ff3e0ff */
[----:B------:R-:W-:-:S04]  /*8280*/  IMAD.X R23, RZ, RZ, R23, P1 ;  /* 0x000000ffff177224 */ /* 0x000fc800008e0617 */
[----:B------:R-:W-:-:S04]  /*8290*/  IMAD.WIDE.U32 R6, R23, UR8, RZ ;  /* 0x0000000817067c25 */ /* 0x000fc8000f8e00ff */
[----:B------:R-:W-:-:S04]  /*82a0*/  IMAD.WIDE.U32 R6, P1, R5, UR9, R6 ;  /* 0x0000000905067c25 */ /* 0x000fc8000f820006 */
[----:B------:R-:W-:-:S04]  /*82b0*/  IMAD.WIDE.U32 R4, R5, UR8, RZ ;  /* 0x0000000805047c25 */ /* 0x000fc8000f8e00ff */
[----:B------:R-:W-:Y:S01]  /*82c0*/  IMAD.MOV.U32 R4, RZ, RZ, R7 ;  /* 0x000000ffff047224 */ /* 0x000fe200078e0007 */
[----:B------:R-:W-:Y:S01]  /*82d0*/  IADD3 RZ, P3, R5, R6, RZ ;  /* 0x0000000605ff7210 */ /* 0x000fe20007f7e0ff */
[----:B------:R-:W-:-:S04]  /*82e0*/  IMAD.X R5, RZ, RZ, RZ, P1 ;  /* 0x000000ffff057224 */ /* 0x000fc800008e06ff */
[----:B------:R-:W-:-:S08]  /*82f0*/  IMAD.WIDE.U32.X R4, R23, UR9, R4, P3 ;  /* 0x0000000917047c25 */ /* 0x000fd000098e0404 */
.L_x_173:
[----:B------:R-:W-:Y:S01]  /*8300*/  ISETP.NE.AND P1, PT, R2, 0x1, PT ;  /* 0x000000010200780c */ /* 0x000fe20003f25270 */
[----:B------:R-:W-:Y:S01]  /*8310*/  ULDC UR4, c[0x0][0x648] ;  /* 0x0001920000047ab9 */ /* 0x000fe20000000800 */
[----:B------:R-:W-:Y:S01]  /*8320*/  LOP3.LUT R20, R20, UR22, RZ, 0xc0, !PT ;  /* 0x0000001614147c12 */ /* 0x000fe2000f8ec0ff */
[----:B------:R-:W-:Y:S01]  /*8330*/  IMAD.MOV R22, RZ, RZ, -R22 ;  /* 0x000000ffff167224 */ /* 0x000fe200078e0a16 */
[----:B------:R-:W-:Y:S01]  /*8340*/  SHF.R.U64 R5, R4, UR4, R5 ;  /* 0x0000000404057c19 */ /* 0x000fe20008001205 */
[----:B------:R-:W-:Y:S01]  /*8350*/  ULDC UR4, c[0x0][0x638] ;  /* 0x00018e0000047ab9 */ /* 0x000fe20000000800 */
[----:B------:R-:W-:Y:S01]  /*8360*/  LOP3.LUT R6, R9, UR13, RZ, 0xc0, !PT ;  /* 0x0000000d09067c12 */ /* 0x000fe2000f8ec0ff */
[----:B------:R-:W-:Y:S02]  /*8370*/  ULDC UR5, c[0x0][0x610] ;  /* 0x0001840000057ab9 */ /* 0x000fe40000000800 */
[----:B------:R-:W-:Y:S02]  /*8380*/  IMAD.MOV R4, RZ, RZ, -R5 ;  /* 0x000000ffff047224 */ /* 0x000fe400078e0a05 */
[----:B------:R-:W-:-:S02]  /*8390*/  IMAD R20, R5, UR21, R20 ;  /* 0x0000001505147c24 */ /* 0x000fc4000f8e0214 */
[----:B0-----:R-:W-:Y:S02]  /*83a0*/  @P1 IMAD R15, R21, R22, R14 ;  /* 0x00000016150f1224 */ /* 0x001fe400078e020e */
[----:B------:R-:W-:Y:S01]  /*83b0*/  IMAD R19, R4, UR4, R19 ;  /* 0x0000000404137c24 */ /* 0x000fe2000f8e0213 */
[----:B------:R-:W-:Y:S01]  /*83c0*/  ULDC UR4, c[0x0][0x600] ;  /* 0x0001800000047ab9 */ /* 0x000fe20000000800 */
[----:B------:R-:W-:Y:S02]  /*83d0*/  IMAD R15, R20, UR5, R15 ;  /* 0x00000005140f7c24 */ /* 0x000fe4000f8e020f */
[----:B------:R-:W-:Y:S02]  /*83e0*/  IMAD R6, R19, UR4, R6 ;  /* 0x0000000413067c24 */ /* 0x000fe4000f8e0206 */
[----:B------:R-:W-:-:S03]  /*83f0*/  IMAD.MOV.U32 R4, RZ, RZ, 0x1 ;  /* 0x00000001ff047424 */ /* 0x000fc600078e00ff */
[----:B------:R-:W-:Y:S02]  /*8400*/  SEL R20, R6, R15, !P1 ;  /* 0x0000000f06147207 */ /* 0x000fe40004800000 */
[----:B------:R-:W-:-:S07]  /*8410*/  SEL R19, R15, R6, !P1 ;  /* 0x000000060f137207 */ /* 0x000fce0004800000 */
.L_x_171:
[----:B------:R-:W-:Y:S05]  /*8420*/  BSYNC B1 ;  /* 0x0000000000017941 */ /* 0x000fea0003800000 */
.L_x_170:
[----:B------:R-:W-:-:S13]  /*8430*/  LOP3.LUT P1, RZ, R4, 0xff, RZ, 0xc0, !PT ;  /* 0x000000ff04ff7812 */ /* 0x000fda000782c0ff */
[----:B------:R-:W-:Y:S05]  /*8440*/  @P1 BRA `(.L_x_174) ;  /* 0xfffffff000cc1947 */ /* 0x000fea000383ffff */
[----:B------:R-:W-:Y:S05]  /*8450*/  BSYNC B0 ;  /* 0x0000000000007941 */ /* 0x000fea0003800000 */
.L_x_162:
[----:B------:R-:W-:-:S03]  /*8460*/  UMOV UR4, 0xffffffff ;  /* 0xffffffff00047882 */ /* 0x000fc60000000000 */
[----:B------:R-:W-:Y:S05]  /*8470*/  BRA.DIV UR4, `(.L_x_175) ;  /* 0x00000006043c7947 */ /* 0x000fea000b800000 */
[----:B------:R-:W-:-:S13]  /*8480*/  ELECT P6, URZ, PT ;  /* 0x00000000003f782f */ /* 0x000fda00038c0000 */
.L_x_190:
[----:B------:R-:W-:Y:S04]  /*8490*/  BSSY B0, `(.L_x_176) ;  /* 0x0000034000007945 */ /* 0x000fe80003800000 */
[----:B------:R-:W-:Y:S05]  /*84a0*/  @!P6 BRA `(.L_x_177) ;  /* 0x0000000000c8e947 */ /* 0x000fea0003800000 */
[----:B------:R-:W-:-:S04]  /*84b0*/  LOP3.LUT R18, R18, 0x2, RZ, 0xfc, !PT ;  /* 0x0000000212127812 */ /* 0x000fc800078efcff */
[----:B------:R-:W-:-:S13]  /*84c0*/  ISETP.NE.AND P0, PT, R18, 0x3, PT ;  /* 0x000000031200780c */ /* 0x000fda0003f05270 */
[----:B------:R-:W-:Y:S05]  /*84d0*/  @!P0 BRA `(.L_x_178) ;  /* 0x0000000000048947 */ /* 0x000fea0003800000 */
[----:B------:R-:W-:Y:S01]  /*84e0*/  BPT.TRAP 0x1 ;  /* 0x000000040000795c */ /* 0x000fe20000300000 */
.L_x_178:
[----:B------:R-:W0:Y:S01]  /*84f0*/  S2R R3, SR_CgaCtaId ;  /* 0x0000000000037919 */ /* 0x000e220000008800 */
[----:B------:R-:W-:-:S04]  /*8500*/  MOV R2, 0x400 ;  /* 0x0000040000027802 */ /* 0x000fc80000000f00 */
[----:B0-----:R-:W-:Y:S02]  /*8510*/  LEA R3, R3, R2, 0x18 ;  /* 0x0000000203037211 */ /* 0x001fe400078ec0ff */
[----:B------:R-:W-:-:S03]  /*8520*/  SHF.L.U32 R2, R0, 0x1f, RZ ;  /* 0x0000001f00027819 */ /* 0x000fc600000006ff */
[----:B------:R-:W-:-:S04]  /*8530*/  VIADD R3, R3, 0x28 ;  /* 0x0000002803037836 */ /* 0x000fc80000000000 */
[C---:B------:R-:W-:Y:S02]  /*8540*/  IMAD R7, R12.reuse, 0x8, R3 ;  /* 0x000000080c077824 */ /* 0x040fe400078e0203 */
[----:B------:R-:W-:Y:S02]  /*8550*/  VIADD R12, R12, 0x1 ;  /* 0x000000010c0c7836 */ /* 0x000fe40000000000 */
[----:B------:R-:W0:Y:S03]  /*8560*/  SYNCS.PHASECHK.TRANS64.TRYWAIT P0, [R7+URZ], R2 ;  /* 0x00000002070075a7 */ /* 0x000e26000800017f */
[----:B------:R-:W-:-:S04]  /*8570*/  ISETP.NE.AND P1, PT, R12, 0x5, PT ;  /* 0x000000050c00780c */ /* 0x000fc80003f25270 */
[----:B------:R-:W-:Y:S02]  /*8580*/  SEL R5, RZ, 0x1, P1 ;  /* 0x00000001ff057807 */ /* 0x000fe40000800000 */
[----:B------:R-:W-:Y:S02]  /*8590*/  SEL R12, R12, RZ, P1 ;  /* 0x000000ff0c0c7207 */ /* 0x000fe40000800000 */
[----:B------:R-:W-:-:S03]  /*85a0*/  LOP3.LUT R5, R0, R5, RZ, 0x3c, !PT ;  /* 0x0000000500057212 */ /* 0x000fc600078e3cff */
[----:B------:R-:W-:Y:S01]  /*85b0*/  IMAD R9, R12, 0x8, R3 ;  /* 0x000000080c097824 */ /* 0x000fe200078e0203 */
[----:B------:R-:W-:Y:S01]  /*85c0*/  SHF.L.U32 R4, R5, 0x1f, RZ ;  /* 0x0000001f05047819 */ /* 0x000fe200000006ff */
[----:B0-----:R-:W-:Y:S06]  /*85d0*/  @!P0 BRA `(.L_x_179) ;  /* 0x0000000400048947 */ /* 0x001fec0003800000 */
.L_x_191:
[----:B------:R-:W1:Y:S01]  /*85e0*/  SYNCS.PHASECHK.TRANS64.TRYWAIT P0, [R9+URZ], R4 ;  /* 0x00000004090075a7 */ /* 0x000e62000800017f */
[----:B------:R-:W-:-:S05]  /*85f0*/  VIADD R0, R12, 0x1 ;  /* 0x000000010c007836 */ /* 0x000fca0000000000 */
[----:B------:R-:W-:-:S04]  /*8600*/  ISETP.NE.AND P1, PT, R0, 0x5, PT ;  /* 0x000000050000780c */ /* 0x000fc80003f25270 */
[----:B0-----:R-:W-:Y:S02]  /*8610*/  SEL R2, RZ, 0x1, P1 ;  /* 0x00000001ff027807 */ /* 0x001fe40000800000 */
[----:B------:R-:W-:Y:S02]  /*8620*/  SEL R0, R0, RZ, P1 ;  /* 0x000000ff00007207 */ /* 0x000fe40000800000 */
[----:B------:R-:W-:-:S03]  /*8630*/  LOP3.LUT R7, R5, R2, RZ, 0x3c, !PT ;  /* 0x0000000205077212 */ /* 0x000fc600078e3cff */
[----:B------:R-:W-:Y:S01]  /*8640*/  IMAD R6, R0, 0x8, R3 ;  /* 0x0000000800067824 */ /* 0x000fe200078e0203 */
[----:B------:R-:W-:Y:S01]  /*8650*/  SHF.L.U32 R5, R7, 0x1f, RZ ;  /* 0x0000001f07057819 */ /* 0x000fe200000006ff */
[----:B-1----:R-:W-:Y:S06]  /*8660*/  @!P0 BRA `(.L_x_180) ;  /* 0x0000000000f48947 */ /* 0x002fec0003800000 */
.L_x_192:
[----:B------:R-:W1:Y:S01]  /*8670*/  SYNCS.PHASECHK.TRANS64.TRYWAIT P0, [R6+URZ], R5 ;  /* 0x00000005060075a7 */ /* 0x000e62000800017f */
[----:B------:R-:W-:-:S05]  /*8680*/  VIADD R0, R0, 0x1 ;  /* 0x0000000100007836 */ /* 0x000fca0000000000 */
[----:B------:R-:W-:-:S04]  /*8690*/  ISETP.NE.AND P1, PT, R0, 0x5, PT ;  /* 0x000000050000780c */ /* 0x000fc80003f25270 */
[----:B------:R-:W-:Y:S02]  /*86a0*/  SEL R2, RZ, 0x1, P1 ;  /* 0x00000001ff027807 */ /* 0x000fe40000800000 */
[----:B------:R-:W-:Y:S02]  /*86b0*/  SEL R0, R0, RZ, P1 ;  /* 0x000000ff00007207 */ /* 0x000fe40000800000 */
[----:B------:R-:W-:-:S03]  /*86c0*/  LOP3.LUT R7, R7, R2, RZ, 0x3c, !PT ;  /* 0x0000000207077212 */ /* 0x000fc600078e3cff */
[----:B0-----:R-:W-:Y:S01]  /*86d0*/  IMAD R9, R0, 0x8, R3 ;  /* 0x0000000800097824 */ /* 0x001fe200078e0203 */
[----:B------:R-:W-:Y:S01]  /*86e0*/  SHF.L.U32 R4, R7, 0x1f, RZ ;  /* 0x0000001f07047819 */ /* 0x000fe200000006ff */
[----:B-1----:R-:W-:Y:S06]  /*86f0*/  @!P0 BRA `(.L_x_181) ;  /* 0x0000000000e48947 */ /* 0x002fec0003800000 */
.L_x_193:
[----:B------:R-:W1:Y:S01]  /*8700*/  SYNCS.PHASECHK.TRANS64.TRYWAIT P0, [R9+URZ], R4 ;  /* 0x00000004090075a7 */ /* 0x000e62000800017f */
[----:B------:R-:W-:-:S05]  /*8710*/  VIADD R0, R0, 0x1 ;  /* 0x0000000100007836 */ /* 0x000fca0000000000 */
[----:B------:R-:W-:-:S04]  /*8720*/  ISETP.NE.AND P1, PT, R0, 0x5, PT ;  /* 0x000000050000780c */ /* 0x000fc80003f25270 */
[----:B------:R-:W-:Y:S02]  /*8730*/  SEL R2, RZ, 0x1, P1 ;  /* 0x00000001ff027807 */ /* 0x000fe40000800000 */
[----:B------:R-:W-:Y:S02]  /*8740*/  SEL R0, R0, RZ, P1 ;  /* 0x000000ff00007207 */ /* 0x000fe40000800000 */
[----:B------:R-:W-:Y:S01]  /*8750*/  LOP3.LUT R2, R7, R2, RZ, 0x3c, !PT ;  /* 0x0000000207027212 */ /* 0x000fe200078e3cff */
[----:B-1----:R-:W-:Y:S06]  /*8760*/  @!P0 BRA `(.L_x_182) ;  /* 0x0000000000dc8947 */ /* 0x002fec0003800000 */
.L_x_194:
[----:B------:R-:W-:Y:S01]  /*8770*/  IMAD R3, R0, 0x8, R3 ;  /* 0x0000000800037824 */ /* 0x000fe200078e0203 */
[----:B------:R-:W-:-:S07]  /*8780*/  SHF.L.U32 R0, R2, 0x1f, RZ ;  /* 0x0000001f02007819 */ /* 0x000fce00000006ff */
.L_x_183:
[----:B--2---:R2:W3:Y:S02]  /*8790*/  SYNCS.PHASECHK.TRANS64.TRYWAIT P0, [R3+URZ], R0 ;  /* 0x00000000030075a7 */ /* 0x0044e4000800017f */
[----:B---3--:R-:W-:Y:S05]  /*87a0*/  @!P0 NANOSLEEP.SYNCS 0x989680 ;  /* 0x009896800000895d */ /* 0x008fea0003900000 */
[----:B------:R-:W3:Y:S02]  /*87b0*/  @!P0 SYNCS.PHASECHK.TRANS64 P0, [R3+URZ], R0 ;  /* 0x00000000030085a7 */ /* 0x000ee4000800007f */
[----:B---3--:R-:W-:Y:S05]  /*87c0*/  @!P0 BRA `(.L_x_183) ;  /* 0xfffffffc00f08947 */ /* 0x008fea000383ffff */
.L_x_177:
[----:B------:R-:W-:Y:S05]  /*87d0*/  BSYNC B0 ;  /* 0x0000000000007941 */ /* 0x000fea0003800000 */
.L_x_176:
[----:B------:R-:W-:Y:S05]  /*87e0*/  EXIT ;  /* 0x000000000000794d */ /* 0x000fea0003800000 */
.L_x_17:
[----:B-1----:R1:W2:Y:S02]  /*87f0*/  SYNCS.PHASECHK.TRANS64.TRYWAIT P1, [R3+URZ], R0 ;  /* 0x00000000030075a7 */ /* 0x0022a4000802017f */
[----:B--2---:R-:W-:Y:S05]  /*8800*/  @!P1 NANOSLEEP.SYNCS 0x989680 ;  /* 0x009896800000995d */ /* 0x004fea0003900000 */
[----:B------:R-:W2:Y:S02]  /*8810*/  @!P1 SYNCS.PHASECHK.TRANS64 P1, [R3+URZ], R0 ;  /* 0x00000000030095a7 */ /* 0x000ea4000802007f */
[----:B--2---:R-:W-:Y:S05]  /*8820*/  @!P1 BRA `(.L_x_17) ;  /* 0xfffffffc00f09947 */ /* 0x004fea000383ffff */
[----:B------:R-:W-:Y:S05]  /*8830*/  BRA `(.L_x_16) ;  /* 0xffffff8c00247947 */ /* 0x000fea000383ffff */
.L_x_22:
[----:B-1----:R-:W-:-:S04]  /*8840*/  IMAD.U32 R4, RZ, RZ, UR4 ;  /* 0x00000004ff047e24 */ /* 0x002fc8000f8e00ff */
[----:B------:R1:W2:Y:S03]  /*8850*/  SYNCS.PHASECHK.TRANS64.TRYWAIT P1, [R4+URZ], R3 ;  /* 0x00000003040075a7 */ /* 0x0002a6000802017f */
[----:B--2---:R-:W-:Y:S05]  /*8860*/  @!P1 NANOSLEEP.SYNCS 0x989680 ;  /* 0x009896800000995d */ /* 0x004fea0003900000 */
[----:B------:R-:W2:Y:S02]  /*8870*/  @!P1 SYNCS.PHASECHK.TRANS64 P1, [R4+URZ], R3 ;  /* 0x00000003040095a7 */ /* 0x000ea4000802007f */
[----:B--2---:R-:W-:Y:S05]  /*8880*/  @!P1 BRA `(.L_x_22) ;  /* 0xfffffffc00ec9947 */ /* 0x004fea000383ffff */
[----:B------:R-:W-:Y:S05]  /*8890*/  BRA `(.L_x_21) ;  /* 0xffffff9400487947 */ /* 0x000fea000383ffff */
.L_x_163:
[----:B------:R-:W-:Y:S01]  /*88a0*/  BSSY B1, `(.L_x_184) ;  /* 0x0000006000017945 */ /* 0x000fe20003800000 */
[----:B------:R-:W-:-:S07]  /*88b0*/  IMAD.MOV.U32 R15, RZ, RZ, -0x1 ;  /* 0xffffffffff0f7424 */ /* 0x000fce00078e00ff */
[----:B------:R-:W-:Y:S05]  /*88c0*/  WARPSYNC.COLLECTIVE R15, `(.L_x_185) ;  /* 0x000000000f0c7348 */ /* 0x000fea0003c00000 */
[----:B------:R-:W-:Y:S02]  /*88d0*/  ELECT P6, UR62, PT ;  /* 0x00000000003e782f */ /* 0x000fe400038c0000 */
[----:B------:R-:W-:Y:S01]  /*88e0*/  MOV R14, UR62 ;  /* 0x0000003e000e7c02 */ /* 0x000fe20008000f00 */
[----:B------:R-:W-:Y:S10]  /*88f0*/  ENDCOLLECTIVE ;  /* 0x000000000000791b */ /* 0x000ff40003800000 */
.L_x_185:
[----:B------:R-:W-:Y:S05]  /*8900*/  BSYNC B1 ;  /* 0x0000000000017941 */ /* 0x000fea0003800000 */
.L_x_184:
[----:B------:R-:W-:Y:S05]  /*8910*/  BRA `(.L_x_186) ;  /* 0xffffffec00a47947 */ /* 0x000fea000383ffff */
.L_x_166:
[----:B0-----:R0:W1:Y:S02]  /*8920*/  SYNCS.PHASECHK.TRANS64.TRYWAIT P1, [R14+URZ+0x28], R7 ;  /* 0x000028070e0075a7 */ /* 0x001064000802017f */
[----:B-1----:R-:W-:Y:S05]  /*8930*/  @!P1 NANOSLEEP.SYNCS 0x989680 ;  /* 0x009896800000995d */ /* 0x002fea0003900000 */
[----:B------:R-:W1:Y:S02]  /*8940*/  @!P1 SYNCS.PHASECHK.TRANS64 P1, [R14+URZ+0x28], R7 ;  /* 0x000028070e0095a7 */ /* 0x000e64000802007f */
[----:B-1----:R-:W-:Y:S05]  /*8950*/  @!P1 BRA `(.L_x_166) ;  /* 0xfffffffc00f09947 */ /* 0x002fea000383ffff */
[----:B------:R-:W-:Y:S05]  /*8960*/  BRA `(.L_x_187) ;  /* 0xffffffec00d87947 */ /* 0x000fea000383ffff */
.L_x_175:
[----:B------:R-:W-:Y:S01]  /*8970*/  BSSY B0, `(.L_x_188) ;  /* 0x0000006000007945 */ /* 0x000fe20003800000 */
[----:B------:R-:W-:-:S07]  /*8980*/  IMAD.MOV.U32 R15, RZ, RZ, -0x1 ;  /* 0xffffffffff0f7424 */ /* 0x000fce00078e00ff */
[----:B------:R-:W-:Y:S05]  /*8990*/  WARPSYNC.COLLECTIVE R15, `(.L_x_189) ;  /* 0x000000000f0c7348 */ /* 0x000fea0003c00000 */
[----:B------:R-:W-:Y:S02]  /*89a0*/  ELECT P6, UR62, PT ;  /* 0x00000000003e782f */ /* 0x000fe400038c0000 */
[----:B------:R-:W-:Y:S01]  /*89b0*/  MOV R14, UR62 ;  /* 0x0000003e000e7c02 */ /* 0x000fe20008000f00 */
[----:B------:R-:W-:Y:S10]  /*89c0*/  ENDCOLLECTIVE ;  /* 0x000000000000791b */ /* 0x000ff40003800000 */
.L_x_189:
[----:B------:R-:W-:Y:S05]  /*89d0*/  BSYNC B0 ;  /* 0x0000000000007941 */ /* 0x000fea0003800000 */
.L_x_188:
[----:B------:R-:W-:Y:S05]  /*89e0*/  BRA `(.L_x_190) ;  /* 0xfffffff800a87947 */ /* 0x000fea000383ffff */
.L_x_179:
[----:B0-----:R0:W1:Y:S02]  /*89f0*/  SYNCS.PHASECHK.TRANS64.TRYWAIT P0, [R7+URZ], R2 ;  /* 0x00000002070075a7 */ /* 0x001064000800017f */
[----:B-1----:R-:W-:Y:S05]  /*8a00*/  @!P0 NANOSLEEP.SYNCS 0x989680 ;  /* 0x009896800000895d */ /* 0x002fea0003900000 */
[----:B------:R-:W1:Y:S02]  /*8a10*/  @!P0 SYNCS.PHASECHK.TRANS64 P0, [R7+URZ], R2 ;  /* 0x00000002070085a7 */ /* 0x000e64000800007f */
[----:B-1----:R-:W-:Y:S05]  /*8a20*/  @!P0 BRA `(.L_x_179) ;  /* 0xfffffffc00f08947 */ /* 0x002fea000383ffff */
[----:B------:R-:W-:Y:S05]  /*8a30*/  BRA `(.L_x_191) ;  /* 0xfffffff800e87947 */ /* 0x000fea000383ffff */
.L_x_180:
[----:B0-----:R0:W1:Y:S02]  /*8a40*/  SYNCS.PHASECHK.TRANS64.TRYWAIT P0, [R9+URZ], R4 ;  /* 0x00000004090075a7 */ /* 0x001064000800017f */
[----:B-1----:R-:W-:Y:S05]  /*8a50*/  @!P0 NANOSLEEP.SYNCS 0x989680 ;  /* 0x009896800000895d */ /* 0x002fea0003900000 */
[----:B------:R-:W1:Y:S02]  /*8a60*/  @!P0 SYNCS.PHASECHK.TRANS64 P0, [R9+URZ], R4 ;  /* 0x00000004090085a7 */ /* 0x000e64000800007f */
[----:B-1----:R-:W-:Y:S05]  /*8a70*/  @!P0 BRA `(.L_x_180) ;  /* 0xfffffffc00f08947 */ /* 0x002fea000383ffff */
[----:B------:R-:W-:Y:S05]  /*8a80*/  BRA `(.L_x_192) ;  /* 0xfffffff800f87947 */ /* 0x000fea000383ffff */
.L_x_181:
[----:B0-----:R0:W1:Y:S02]  /*8a90*/  SYNCS.PHASECHK.TRANS64.TRYWAIT P0, [R6+URZ], R5 ;  /* 0x00000005060075a7 */ /* 0x001064000800017f */
[----:B-1----:R-:W-:Y:S05]  /*8aa0*/  @!P0 NANOSLEEP.SYNCS 0x989680 ;  /* 0x009896800000895d */ /* 0x002fea0003900000 */
[----:B------:R-:W1:Y:S02]  /*8ab0*/  @!P0 SYNCS.PHASECHK.TRANS64 P0, [R6+URZ], R5 ;  /* 0x00000005060085a7 */ /* 0x000e64000800007f */
[----:B-1----:R-:W-:Y:S05]  /*8ac0*/  @!P0 BRA `(.L_x_181) ;  /* 0xfffffffc00f08947 */ /* 0x002fea000383ffff */
[----:B------:R-:W-:Y:S05]  /*8ad0*/  BRA `(.L_x_193) ;  /* 0xfffffffc00087947 */ /* 0x000fea000383ffff */
.L_x_182:
[----:B-1----:R1:W2:Y:S02]  /*8ae0*/  SYNCS.PHASECHK.TRANS64.TRYWAIT P0, [R9+URZ], R4 ;  /* 0x00000004090075a7 */ /* 0x0022a4000800017f */
[----:B--2---:R-:W-:Y:S05]  /*8af0*/  @!P0 NANOSLEEP.SYNCS 0x989680 ;  /* 0x009896800000895d */ /* 0x004fea0003900000 */
[----:B------:R-:W2:Y:S02]  /*8b00*/  @!P0 SYNCS.PHASECHK.TRANS64 P0, [R9+URZ], R4 ;  /* 0x00000004090085a7 */ /* 0x000ea4000800007f */
[----:B--2---:R-:W-:Y:S05]  /*8b10*/  @!P0 BRA `(.L_x_182) ;  /* 0xfffffffc00f08947 */ /* 0x004fea000383ffff */
[----:B------:R-:W-:Y:S05]  /*8b20*/  BRA `(.L_x_194) ;  /* 0xfffffffc00107947 */ /* 0x000fea000383ffff */
.L_x_195:
[----:B------:R-:W-:-:S00]  /*8b30*/  BRA `(.L_x_195) ;  /* 0xfffffffc00fc7947 */ /* 0x000fc0000383ffff */
[----:B------:R-:W-:-:S00]  /*8b40*/  NOP ;  /* 0x0000000000007918 */ /* 0x000fc00000000000 */
        /* <DEDUP_REMOVED lines=11> */
.L_x_196:


//--------------------- .nv.global.init           --------------------------
	.section	.nv.global.init,"aw",@progbits
.nv.global.init:
	.type		$str$22,@object
	.size		$str$22,($str$23 - $str$22)
$str$22:
        /*0000*/ 	.byte	0x6b, 0x5f, 0x74, 0x69, 0x6c, 0x65, 0x5f, 0x63, 0x6f, 0x75, 0x6e, 0x74, 0x20, 0x3e, 0x3d, 0x20
        /*0010*/ 	.byte	0x31, 0x00
	.type		$str$23,@object
	.size		$str$23,(__unnamed_1 - $str$23)
$str$23:
        /*0012*/ 	.byte	0x2f, 0x74, 0x6d, 0x70, 0x2f, 0x63, 0x75, 0x74, 0x6c, 0x61, 0x73, 0x73, 0x5f, 0x73, 0x77, 0x65
        /*0022*/ 	.byte	0x65, 0x70, 0x5f, 0x73, 0x72, 0x63, 0x2f, 0x69, 0x6e, 0x63, 0x6c, 0x75, 0x64, 0x65, 0x2f, 0x63
        /*0032*/ 	.byte	0x75, 0x74, 0x6c, 0x61, 0x73, 0x73, 0x2f, 0x67, 0x65, 0x6d, 0x6d, 0x2f, 0x63, 0x6f, 0x6c, 0x6c
        /*0042*/ 	.byte	0x65, 0x63, 0x74, 0x69, 0x76, 0x65, 0x2f, 0x73, 0x6d, 0x39, 0x30, 0x5f, 0x6d, 0x6d, 0x61, 0x5f
        /*0052*/ 	.byte	0x74, 0x6d, 0x61, 0x5f, 0x67, 0x6d, 0x6d, 0x61, 0x5f, 0x73, 0x73, 0x5f, 0x77, 0x61, 0x72, 0x70
        /*0062*/ 	.byte	0x73, 0x70, 0x65, 0x63, 0x69, 0x61, 0x6c, 0x69, 0x7a, 0x65, 0x64, 0x2e, 0x68, 0x70, 0x70, 0x00
	.type		__unnamed_1,@object
	.size		__unnamed_1,(.L_0 - __unnamed_1)
__unnamed_1:
        /*0072*/ 	.byte	0x76, 0x6f, 0x69, 0x64, 0x20, 0x63, 0x75, 0x74, 0x6c, 0x61, 0x73, 0x73, 0x3a, 0x3a, 0x67, 0x65
        /* <DEDUP_REMOVED lines=177> */
.L_0:


//--------------------- .nv.shared._ZN7cutlass13device_kernelINS_4gemm6kernel13GemmUniversalIN4cute5tupleIJiiiiEEENS1_10collective13CollectiveMmaINS1_34MainloopSm90TmaGmmaWarpSpecializedILi5ENS5_IJNS4_1CILi1EEESB_SB_EEENS1_35KernelTmaWarpSpecializedCooperativeEEENS5_IJNSA_ILi128EEESF_SF_EEENS_10tfloat32_tENS5_IJlSB_lEEESH_SI_NS4_8TiledMMAINS4_8MMA_AtomIJNS4_4SM904GMMA30MMA_64x128x8_F32TF32TF32_SS_TNILNSM_7ScaleInE1ELSO_1EEEEEENS4_6LayoutINS5_IJNSA_ILi2EEESB_SB_EEENS5_IJSB_NSA_ILi0EEESU_EEEEENS5_IJNS4_10UnderscoreESX_SX_EEEEENS4_13SM90_TMA_LOADENS4_14ComposedLayoutINS4_7SwizzleILi3ELi4ELi3EEENS4_18smem_ptr_flag_bitsILi32EEENSR_INS5_IJNSA_ILi8EEENSA_ILi32EEEEEENS5_IJS17_SB_EEEEEEEvNS4_8identityES10_S1B_vS1C_EENS_8epilogue10collective6detail29Sm90TmaWarpSpecializedAdapterINS1F_15DefaultEpilogueISH_SI_SI_NS1E_6thread17LinearCombinationISH_Li1EffLNS1J_9ScaleType4KindE0ELNS_15FloatRoundStyleE2ESH_EENS1_15EpilogueDefaultEEEEEvvEEEEvNT_6ParamsE --------------------------
	.section	.nv.shared._ZN7cutlass13device_kernelINS_4gemm6kernel13GemmUniversalIN4cute5tupleIJiiiiEEENS1_10collective13CollectiveMmaINS1_34MainloopSm90TmaGmmaWarpSpecializedILi5ENS5_IJNS4_1CILi1EEESB_SB_EEENS1_35KernelTmaWarpSpecializedCooperativeEEENS5_IJNSA_ILi128EEESF_SF_EEENS_10tfloat32_tENS5_IJlSB_lEEESH_SI_NS4_8TiledMMAINS4_8MMA_AtomIJNS4_4SM904GMMA30MMA_64x128x8_F32TF32TF32_SS_TNILNSM_7ScaleInE1ELSO_1EEEEEENS4_6LayoutINS5_IJNSA_ILi2EEESB_SB_EEENS5_IJSB_NSA_ILi0EEESU_EEEEENS5_IJNS4_10UnderscoreESX_SX_EEEEENS4_13SM90_TMA_LOADENS4_14ComposedLayoutINS4_7SwizzleILi3ELi4ELi3EEENS4_18smem_ptr_flag_bitsILi32EEENSR_INS5_IJNSA_ILi8EEENSA_ILi32EEEEEENS5_IJS17_SB_EEEEEEEvNS4_8identityES10_S1B_vS1C_EENS_8epilogue10collective6detail29Sm90TmaWarpSpecializedAdapterINS1F_15DefaultEpilogueISH_SI_SI_NS1E_6thread17LinearCombinationISH_Li1EffLNS1J_9ScaleType4KindE0ELNS_15FloatRoundStyleE2ESH_EENS1_15EpilogueDefaultEEEEEvvEEEEvNT_6ParamsE,"aw",@nobits
	.sectionflags	@""
	.align	16
	.zero		1024


//--------------------- .nv.shared.reserved.0     --------------------------
	.section	.nv.shared.reserved.0,"aw",@nobits
	.weak		__nv_reservedSMEM_offset_0_alias
	.size		__nv_reservedSMEM_offset_0_alias, 0, 0
	.other		__nv_reservedSMEM_offset_0_alias,@"STO_CUDA_RESERVED_SHARED STV_DEFAULT"
__nv_reservedSMEM_offset_0_alias:
	.zero		0


//--------------------- .nv.global                --------------------------
	.section	.nv.global,"aw",@nobits
.nv.global:
	.type		_ZN40_INTERNAL_251191ee_4_k_cu_97df7dfb_166494cute1_E,@object
	.size		_ZN40_INTERNAL_251191ee_4_k_cu_97df7dfb_166494cute1_E,(_ZN40_INTERNAL_251191ee_4_k_cu_97df7dfb_166494cuda3std3__45__cpo6cbeginE - _ZN40_INTERNAL_251191ee_4_k_cu_97df7dfb_166494cute1_E)
_ZN40_INTERNAL_251191ee_4_k_cu_97df7dfb_166494cute1_E:
	.zero		1
	.type		_ZN40_INTERNAL_251191ee_4_k_cu_97df7dfb_166494cuda3std3__45__cpo6cbeginE,@object
	.size		_ZN40_INTERNAL_251191ee_4_k_cu_97df7dfb_166494cuda3std3__45__cpo6cbeginE,(_ZN40_INTERNAL_251191ee_4_k_cu_97df7dfb_166494cuda3std3__48in_placeE - _ZN40_INTERNAL_251191ee_4_k_cu_97df7dfb_166494cuda3std3__45__cpo6cbeginE)
_ZN40_INTERNAL_251191ee_4_k_cu_97df7dfb_166494cuda3std3__45__cpo6cbeginE:
	.zero		1
	.type		_ZN40_INTERNAL_251191ee_4_k_cu_97df7dfb_166494cuda3std3__48in_placeE,@object
	.size		_ZN40_INTERNAL_251191ee_4_k_cu_97df7dfb_166494cuda3std3__48in_placeE,(_ZN40_INTERNAL_251191ee_4_k_cu_97df7dfb_166494cuda3std6ranges3__45__cpo9iter_moveE - _ZN40_INTERNAL_251191ee_4_k_cu_97df7dfb_166494cuda3std3__48in_placeE)
_ZN40_INTERNAL_251191ee_4_k_cu_97df7dfb_166494cuda3std3__48in_placeE:
	.zero		1
	.type		_ZN40_INTERNAL_251191ee_4_k_cu_97df7dfb_166494cuda3std6ranges3__45__cpo9iter_moveE,@object
	.size		_ZN40_INTERNAL_251191ee_4_k_cu_97df7dfb_166494cuda3std6ranges3__45__cpo9iter_moveE,(_ZN40_INTERNAL_251191ee_4_k_cu_97df7dfb_166494cuda3std3__45__cpo5beginE - _ZN40_INTERNAL_251191ee_4_k_cu_97df7dfb_166494cuda3std6ranges3__45__cpo9iter_moveE)
_ZN40_INTERNAL_251191ee_4_k_cu_97df7dfb_166494cuda3std6ranges3__45__cpo9iter_moveE:
	.zero		1
	.type		_ZN40_INTERNAL_251191ee_4_k_cu_97df7dfb_166494cuda3std3__45__cpo5beginE,@object
	.size		_ZN40_INTERNAL_251191ee_4_k_cu_97df7dfb_166494cuda3std3__45__cpo5beginE,(_ZN40_INTERNAL_251191ee_4_k_cu_97df7dfb_166494cuda3std3__442_GLOBAL__N__251191ee_4_k_cu_97df7dfb_166496ignoreE - _ZN40_INTERNAL_251191ee_4_k_cu_97df7dfb_166494cuda3std3__45__cpo5beginE)
_ZN40_INTERNAL_251191ee_4_k_cu_97df7dfb_166494cuda3std3__45__cpo5beginE:
	.zero		1
	.type		_ZN40_INTERNAL_251191ee_4_k_cu_97df7dfb_166494cuda3std3__442_GLOBAL__N__251191ee_4_k_cu_97df7dfb_166496ignoreE,@object
	.size		_ZN40_INTERNAL_251191ee_4_k_cu_97df7dfb_166494cuda3std3__442_GLOBAL__N__251191ee_4_k_cu_97df7dfb_166496ignoreE,(_ZN40_INTERNAL_251191ee_4_k_cu_97df7dfb_166494cute7productE - _ZN40_INTERNAL_251191ee_4_k_cu_97df7dfb_166494cuda3std3__442_GLOBAL__N__251191ee_4_k_cu_97df7dfb_166496ignoreE)
_ZN40_INTERNAL_251191ee_4_k_cu_97df7dfb_166494cuda3std3__442_GLOBAL__N__251191ee_4_k_cu_97df7dfb_166496ignoreE:
	.zero		1
	.type		_ZN40_INTERNAL_251191ee_4_k_cu_97df7dfb_166494cute7productE,@object
	.size		_ZN40_INTERNAL_251191ee_4_k_cu_97df7dfb_166494cute7productE,(_ZN40_INTERNAL_251191ee_4_k_cu_97df7dfb_166494cuda3std3__45__cpo3endE - _ZN40_INTERNAL_251191ee_4_k_cu_97df7dfb_166494cute7productE)
_ZN40_INTERNAL_251191ee_4_k_cu_97df7dfb_166494cute7productE:
	.zero		1
	.type		_ZN40_INTERNAL_251191ee_4_k_cu_97df7dfb_166494cuda3std3__45__cpo3endE,@object
	.size		_ZN40_INTERNAL_251191ee_4_k_cu_97df7dfb_166494cuda3std3__45__cpo3endE,(_ZN40_INTERNAL_251191ee_4_k_cu_97df7dfb_166494cuda3std3__419piecewise_constructE - _ZN40_INTERNAL_251191ee_4_k_cu_97df7dfb_166494cuda3std3__45__cpo3endE)
_ZN40_INTERNAL_251191ee_4_k_cu_97df7dfb_166494cuda3std3__45__cpo3endE:
	.zero		1
	.type		_ZN40_INTERNAL_251191ee_4_k_cu_97df7dfb_166494cuda3std3__419piecewise_constructE,@object
	.size		_ZN40_INTERNAL_251191ee_4_k_cu_97df7dfb_166494cuda3std3__419piecewise_constructE,(_ZN40_INTERNAL_251191ee_4_k_cu_97df7dfb_166494cuda3std3__45__cpo4cendE - _ZN40_INTERNAL_251191ee_4_k_cu_97df7dfb_166494cuda3std3__419piecewise_constructE)
_ZN40_INTERNAL_251191ee_4_k_cu_97df7dfb_166494cuda3std3__419piecewise_constructE:
	.zero		1
	.type		_ZN40_INTERNAL_251191ee_4_k_cu_97df7dfb_166494cuda3std3__45__cpo4cendE,@object
	.size		_ZN40_INTERNAL_251191ee_4_k_cu_97df7dfb_166494cuda3std3__45__cpo4cendE,(_ZN40_INTERNAL_251191ee_4_k_cu_97df7dfb_166494cuda3std6ranges3__45__cpo4swapE - _ZN40_INTERNAL_251191ee_4_k_cu_97df7dfb_166494cuda3std3__45__cpo4cendE)
_ZN40_INTERNAL_251191ee_4_k_cu_97df7dfb_166494cuda3std3__45__cpo4cendE:
	.zero		1
	.type		_ZN40_INTERNAL_251191ee_4_k_cu_97df7dfb_166494cuda3std6ranges3__45__cpo4swapE,@object
	.size		_ZN40_INTERNAL_251191ee_4_k_cu_97df7dfb_166494cuda3std6ranges3__45__cpo4swapE,(.L_8 - _ZN40_INTERNAL_251191ee_4_k_cu_97df7dfb_166494cuda3std6ranges3__45__cpo4swapE)
_ZN40_INTERNAL_251191ee_4_k_cu_97df7dfb_166494cuda3std6ranges3__45__cpo4swapE:
	.zero		1
.L_8:


//--------------------- .nv.constant0._ZN7cutlass13device_kernelINS_4gemm6kernel13GemmUniversalIN4cute5tupleIJiiiiEEENS1_10collective13CollectiveMmaINS1_34MainloopSm90TmaGmmaWarpSpecializedILi5ENS5_IJNS4_1CILi1EEESB_SB_EEENS1_35KernelTmaWarpSpecializedCooperativeEEENS5_IJNSA_ILi128EEESF_SF_EEENS_10tfloat32_tENS5_IJlSB_lEEESH_SI_NS4_8TiledMMAINS4_8MMA_AtomIJNS4_4SM904GMMA30MMA_64x128x8_F32TF32TF32_SS_TNILNSM_7ScaleInE1ELSO_1EEEEEENS4_6LayoutINS5_IJNSA_ILi2EEESB_SB_EEENS5_IJSB_NSA_ILi0EEESU_EEEEENS5_IJNS4_10UnderscoreESX_SX_EEEEENS4_13SM90_TMA_LOADENS4_14ComposedLayoutINS4_7SwizzleILi3ELi4ELi3EEENS4_18smem_ptr_flag_bitsILi32EEENSR_INS5_IJNSA_ILi8EEENSA_ILi32EEEEEENS5_IJS17_SB_EEEEEEEvNS4_8identityES10_S1B_vS1C_EENS_8epilogue10collective6detail29Sm90TmaWarpSpecializedAdapterINS1F_15DefaultEpilogueISH_SI_SI_NS1E_6thread17LinearCombinationISH_Li1EffLNS1J_9ScaleType4KindE0ELNS_15FloatRoundStyleE2ESH_EENS1_15EpilogueDefaultEEEEEvvEEEEvNT_6ParamsE --------------------------
	.section	.nv.constant0._ZN7cutlass13device_kernelINS_4gemm6kernel13GemmUniversalIN4cute5tupleIJiiiiEEENS1_10collective13CollectiveMmaINS1_34MainloopSm90TmaGmmaWarpSpecializedILi5ENS5_IJNS4_1CILi1EEESB_SB_EEENS1_35KernelTmaWarpSpecializedCooperativeEEENS5_IJNSA_ILi128EEESF_SF_EEENS_10tfloat32_tENS5_IJlSB_lEEESH_SI_NS4_8TiledMMAINS4_8MMA_AtomIJNS4_4SM904GMMA30MMA_64x128x8_F32TF32TF32_SS_TNILNSM_7ScaleInE1ELSO_1EEEEEENS4_6LayoutINS5_IJNSA_ILi2EEESB_SB_EEENS5_IJSB_NSA_ILi0EEESU_EEEEENS5_IJNS4_10UnderscoreESX_SX_EEEEENS4_13SM90_TMA_LOADENS4_14ComposedLayoutINS4_7SwizzleILi3ELi4ELi3EEENS4_18smem_ptr_flag_bitsILi32EEENSR_INS5_IJNSA_ILi8EEENSA_ILi32EEEEEENS5_IJS17_SB_EEEEEEEvNS4_8identityES10_S1B_vS1C_EENS_8epilogue10collective6detail29Sm90TmaWarpSpecializedAdapterINS1F_15DefaultEpilogueISH_SI_SI_NS1E_6thread17LinearCombinationISH_Li1EffLNS1J_9ScaleType4KindE0ELNS_15FloatRoundStyleE2ESH_EENS1_15EpilogueDefaultEEEEEvvEEEEvNT_6ParamsE,"a",@progbits
	.sectionflags	@""
	.align	4
.nv.constant0._ZN7cutlass13device_kernelINS_4gemm6kernel13GemmUniversalIN4cute5tupleIJiiiiEEENS1_10collective13CollectiveMmaINS1_34MainloopSm90TmaGmmaWarpSpecializedILi5ENS5_IJNS4_1CILi1EEESB_SB_EEENS1_35KernelTmaWarpSpecializedCooperativeEEENS5_IJNSA_ILi128EEESF_SF_EEENS_10tfloat32_tENS5_IJlSB_lEEESH_SI_NS4_8TiledMMAINS4_8MMA_AtomIJNS4_4SM904GMMA30MMA_64x128x8_F32TF32TF32_SS_TNILNSM_7ScaleInE1ELSO_1EEEEEENS4_6LayoutINS5_IJNSA_ILi2EEESB_SB_EEENS5_IJSB_NSA_ILi0EEESU_EEEEENS5_IJNS4_10UnderscoreESX_SX_EEEEENS4_13SM90_TMA_LOADENS4_14ComposedLayoutINS4_7SwizzleILi3ELi4ELi3EEENS4_18smem_ptr_flag_bitsILi32EEENSR_INS5_IJNSA_ILi8EEENSA_ILi32EEEEEENS5_IJS17_SB_EEEEEEEvNS4_8identityES10_S1B_vS1C_EENS_8epilogue10collective6detail29Sm90TmaWarpSpecializedAdapterINS1F_15DefaultEpilogueISH_SI_SI_NS1E_6thread17LinearCombinationISH_Li1EffLNS1J_9ScaleType4KindE0ELNS_15FloatRoundStyleE2ESH_EENS1_15EpilogueDefaultEEEEEvvEEEEvNT_6ParamsE:
	.zero		1664


//--------------------- SYMBOLS --------------------------

	.type		.nv.reservedSmem.offset0,@object
	.size		.nv.reservedSmem.offset0,0x4
	.type		__assertfail,@function
